// auto-generated by cutlass_sweep.gemm — config: {"arch": "sm_100", "cluster_m": 2, "cluster_n": 1, "dtype": "mxfp8_e5m2", "dtype_b": "mxfp8_e5m2", "layout": "nt", "stages": 0, "tile_k": 128, "tile_m": 256, "tile_n": 64}
#include "cutlass/cutlass.h"
#include "cutlass/gemm/collective/collective_builder.hpp"
#include "cutlass/gemm/device/gemm_universal_adapter.h"
#include "cutlass/gemm/kernel/gemm_universal.hpp"
#include "cutlass/epilogue/collective/collective_builder.hpp"

using ElemA = cutlass::mx_float8_t<cutlass::float_e5m2_t>;
using ElemB = cutlass::mx_float8_t<cutlass::float_e5m2_t>;
using ElemCD = cutlass::bfloat16_t;
using Acc  = float;
using TileShape    = cute::Shape<cute::_256, cute::_64, cute::_128>;
using ClusterShape = cute::Shape<cute::_2, cute::_1, cute::_1>;

using CollectiveEpilogue = typename cutlass::epilogue::collective::CollectiveBuilder<
    cutlass::arch::Sm100, cutlass::arch::OpClassTensorOp,
    TileShape, ClusterShape,
    cutlass::epilogue::collective::EpilogueTileAuto,
    Acc, Acc,
    ElemCD, cutlass::layout::RowMajor, 128 / cutlass::sizeof_bits<ElemCD>::value,
    ElemCD, cutlass::layout::RowMajor, 128 / cutlass::sizeof_bits<ElemCD>::value,
    cutlass::epilogue::collective::EpilogueScheduleAuto
  >::CollectiveOp;

using CollectiveMainloop = typename cutlass::gemm::collective::CollectiveBuilder<
    cutlass::arch::Sm100, cutlass::arch::OpClassBlockScaledTensorOp,
    ElemA, cutlass::layout::RowMajor, 32,
    ElemB, cutlass::layout::ColumnMajor, 32,
    Acc,
    TileShape, ClusterShape,
    cutlass::gemm::collective::StageCountAutoCarveout<static_cast<int>(sizeof(typename CollectiveEpilogue::SharedStorage))>,
    cutlass::gemm::collective::KernelScheduleAuto
  >::CollectiveOp;

using GemmKernel = cutlass::gemm::kernel::GemmUniversal<
    cute::Shape<int,int,int,int>,
    CollectiveMainloop,
    CollectiveEpilogue
>;
using Gemm = cutlass::gemm::device::GemmUniversalAdapter<GemmKernel>;

// Force the device kernel symbol into the cubin without needing a host main.
auto* _anchor = &cutlass::device_kernel<GemmKernel>;


// ===== COMPILED SASS (sm_100a) =====

	.target	sm_100a

	.elftype	@"ET_EXEC"


//--------------------- .note.nv.tkinfo           --------------------------
	.section	.note.nv.tkinfo,"",@"SHT_NOTE"
	.sectionflags	@"SHF_NOTE_NV_TKINFO"
	.tkinfo
        /*0018*/ 	.word	0x00000002
        /*0030*/ 	.string	""
        /*0030*/ 	.string	"ptxas"
        /*0030*/ 	.string	"Cuda compilation tools, release 13.0, V13.0.88"
        /*0030*/ 	.string	"Build cuda_13.0.r13.0/compiler.36424714_0"
        /*0030*/ 	.string	"-arch sm_100a -m 64 "



//--------------------- .note.nv.cuinfo           --------------------------
	.section	.note.nv.cuinfo,"",@"SHT_NOTE"
	.sectionflags	@"SHF_NOTE_NV_CUINFO"
        /*0018*/ 	.short	0x0002
        /*001a*/ 	.short	0x0064
        /*001c*/ 	.short	0x0082
	.zero		2


//--------------------- .nv.info                  --------------------------
	.section	.nv.info,"",@"SHT_CUDA_INFO"
	.align	4


	//----- nvinfo : EIATTR_REGCOUNT
	.align		4
        /*0000*/ 	.byte	0x04, 0x2f
        /*0002*/ 	.short	(.L_19 - .L_18)
	.align		4
.L_18:
        /*0004*/ 	.word	index@(_ZN7cutlass13device_kernelINS_4gemm6kernel13GemmUniversalIN4cute5tupleIJiiiiEEENS1_10collective13CollectiveMmaINS1_46MainloopSm100TmaUmmaWarpSpecializedBlockScaledILi9ELi2ELi2ENS5_IJNS4_1CILi2EEENSA_ILi1EEESC_EEEEENS5_IJNSA_ILi256EEENSA_ILi64EEENSA_ILi128EEEEEENS5_IJNS_12float_e5m2_tENS_13float_ue8m0_tEEEENS5_IJNS5_IJlSC_lEEENS4_6LayoutINS5_IJNS5_IJNS5_IJNSA_ILi32EEENSA_ILi4EEEEEEiEEESR_NS5_IJSC_iEEEEEENS5_IJNS5_IJNS5_IJNSA_ILi16EEESP_EEEiEEENS5_IJNS5_IJNSA_ILi0EEESC_EEENSA_ILi512EEEEEENS5_IJSX_iEEEEEEEEEEESL_S14_NS4_8TiledMMAINS4_8MMA_AtomIJNS4_27SM100_MMA_MXF8F6F4_2x1SM_SSISJ_SJ_fSK_Li256ELi64ELNS4_4UMMA5MajorE0ELS19_0ELNS18_7ScaleInE0ELS1A_0EEEEEENSN_INS5_IJSC_SC_SC_EEENS5_IJSX_SX_SX_EEEEENS5_IJNS4_10UnderscoreES1G_S1G_EEEEENS5_IJNS4_18SM100_TMA_2SM_LOADES1J_EEENS5_IJNS4_14ComposedLayoutINS4_7SwizzleILi3ELi4ELi3EEENS4_18smem_ptr_flag_bitsILi8EEENSN_INS5_IJNSA_ILi8EEESH_EEENS5_IJSH_SC_EEEEEEENSN_INS5_IJNS5_IJNS5_IJSQ_SC_EEENS5_IJSO_SC_EEEEEESC_NS5_IJSP_SC_EEEEEENS5_IJNS5_IJNS5_IJSV_SZ_EEESY_EEESX_NS5_IJSC_SZ_EEEEEEEEEEEvNS4_8identityENS5_IJS1J_NS4_28SM100_TMA_2SM_LOAD_MULTICASTEEEES25_vS26_EENS_8epilogue10collective18CollectiveEpilogueINS2A_23Sm100TmaWarpSpecializedILi3ELi2ELi32ELb1ELb0EEEJNS5_IJSH_SG_SH_EEENS5_IJNSN_ISH_SC_EENSN_ISO_SC_EEEEENS_10bfloat16_tESM_S2J_SM_NS2A_6fusion15FusionCallbacksIS2E_NS2K_17LinearCombinationIS2J_fS2J_fLNS_15FloatRoundStyleE2EEES2F_S2I_JEEENS4_5SM1004TMEM4LOAD26SM100_TMEM_LOAD_32dp32b32xENS4_13SM90_TMA_LOADENS1L_INS1M_ILi2ELi4ELi3EEENS1O_ILi16EEENSN_INS5_IJS1Q_SO_EEES1W_EEEENS4_39AutoVectorizingCopyWithAssumedAlignmentILi128EEENS4_14SM90_TMA_STOREES2Z_S31_S31_EEEvvEEEEvNT_6ParamsE)
        /*0008*/ 	.word	0x0000007a


	//----- nvinfo : EIATTR_FRAME_SIZE
	.align		4
.L_19:
        /*000c*/ 	.byte	0x04, 0x11
        /*000e*/ 	.short	(.L_21 - .L_20)
	.align		4
.L_20:
        /*0010*/ 	.word	index@($__internal_2_$__cuda_sm10x_tcgen05_guardrail_trap_unallocated_columns_being_dealloced)
        /*0014*/ 	.word	0x00000000


	//----- nvinfo : EIATTR_FRAME_SIZE
	.align		4
.L_21:
        /*0018*/ 	.byte	0x04, 0x11
        /*001a*/ 	.short	(.L_23 - .L_22)
	.align		4
.L_22:
        /*001c*/ 	.word	index@($__internal_1_$__cuda_sm10x_tcgen05_guardrail_trap_phase_invalid_during_alloc)
        /*0020*/ 	.word	0x00000000


	//----- nvinfo : EIATTR_FRAME_SIZE
	.align		4
.L_23:
        /*0024*/ 	.byte	0x04, 0x11
        /*0026*/ 	.short	(.L_25 - .L_24)
	.align		4
.L_24:
        /*0028*/ 	.word	index@($__internal_0_$__cuda_sm10x_tcgen05_guardrail_trap_col_being_dealloced_not_returned_by_alloc)
        /*002c*/ 	.word	0x00000000


	//----- nvinfo : EIATTR_FRAME_SIZE
	.align		4
.L_25:
        /*0030*/ 	.byte	0x04, 0x11
        /*0032*/ 	.short	(.L_27 - .L_26)
	.align		4
.L_26:
        /*0034*/ 	.word	index@(_ZN7cutlass13device_kernelINS_4gemm6kernel13GemmUniversalIN4cute5tupleIJiiiiEEENS1_10collective13CollectiveMmaINS1_46MainloopSm100TmaUmmaWarpSpecializedBlockScaledILi9ELi2ELi2ENS5_IJNS4_1CILi2EEENSA_ILi1EEESC_EEEEENS5_IJNSA_ILi256EEENSA_ILi64EEENSA_ILi128EEEEEENS5_IJNS_12float_e5m2_tENS_13float_ue8m0_tEEEENS5_IJNS5_IJlSC_lEEENS4_6LayoutINS5_IJNS5_IJNS5_IJNSA_ILi32EEENSA_ILi4EEEEEEiEEESR_NS5_IJSC_iEEEEEENS5_IJNS5_IJNS5_IJNSA_ILi16EEESP_EEEiEEENS5_IJNS5_IJNSA_ILi0EEESC_EEENSA_ILi512EEEEEENS5_IJSX_iEEEEEEEEEEESL_S14_NS4_8TiledMMAINS4_8MMA_AtomIJNS4_27SM100_MMA_MXF8F6F4_2x1SM_SSISJ_SJ_fSK_Li256ELi64ELNS4_4UMMA5MajorE0ELS19_0ELNS18_7ScaleInE0ELS1A_0EEEEEENSN_INS5_IJSC_SC_SC_EEENS5_IJSX_SX_SX_EEEEENS5_IJNS4_10UnderscoreES1G_S1G_EEEEENS5_IJNS4_18SM100_TMA_2SM_LOADES1J_EEENS5_IJNS4_14ComposedLayoutINS4_7SwizzleILi3ELi4ELi3EEENS4_18smem_ptr_flag_bitsILi8EEENSN_INS5_IJNSA_ILi8EEESH_EEENS5_IJSH_SC_EEEEEEENSN_INS5_IJNS5_IJNS5_IJSQ_SC_EEENS5_IJSO_SC_EEEEEESC_NS5_IJSP_SC_EEEEEENS5_IJNS5_IJNS5_IJSV_SZ_EEESY_EEESX_NS5_IJSC_SZ_EEEEEEEEEEEvNS4_8identityENS5_IJS1J_NS4_28SM100_TMA_2SM_LOAD_MULTICASTEEEES25_vS26_EENS_8epilogue10collective18CollectiveEpilogueINS2A_23Sm100TmaWarpSpecializedILi3ELi2ELi32ELb1ELb0EEEJNS5_IJSH_SG_SH_EEENS5_IJNSN_ISH_SC_EENSN_ISO_SC_EEEEENS_10bfloat16_tESM_S2J_SM_NS2A_6fusion15FusionCallbacksIS2E_NS2K_17LinearCombinationIS2J_fS2J_fLNS_15FloatRoundStyleE2EEES2F_S2I_JEEENS4_5SM1004TMEM4LOAD26SM100_TMEM_LOAD_32dp32b32xENS4_13SM90_TMA_LOADENS1L_INS1M_ILi2ELi4ELi3EEENS1O_ILi16EEENSN_INS5_IJS1Q_SO_EEES1W_EEEENS4_39AutoVectorizingCopyWithAssumedAlignmentILi128EEENS4_14SM90_TMA_STOREES2Z_S31_S31_EEEvvEEEEvNT_6ParamsE)
        /*0038*/ 	.word	0x00000000


	//----- nvinfo : EIATTR_MIN_STACK_SIZE
	.align		4
.L_27:
        /*003c*/ 	.byte	0x04, 0x12
        /*003e*/ 	.short	(.L_29 - .L_28)
	.align		4
.L_28:
        /*0040*/ 	.word	index@(_ZN7cutlass13device_kernelINS_4gemm6kernel13GemmUniversalIN4cute5tupleIJiiiiEEENS1_10collective13CollectiveMmaINS1_46MainloopSm100TmaUmmaWarpSpecializedBlockScaledILi9ELi2ELi2ENS5_IJNS4_1CILi2EEENSA_ILi1EEESC_EEEEENS5_IJNSA_ILi256EEENSA_ILi64EEENSA_ILi128EEEEEENS5_IJNS_12float_e5m2_tENS_13float_ue8m0_tEEEENS5_IJNS5_IJlSC_lEEENS4_6LayoutINS5_IJNS5_IJNS5_IJNSA_ILi32EEENSA_ILi4EEEEEEiEEESR_NS5_IJSC_iEEEEEENS5_IJNS5_IJNS5_IJNSA_ILi16EEESP_EEEiEEENS5_IJNS5_IJNSA_ILi0EEESC_EEENSA_ILi512EEEEEENS5_IJSX_iEEEEEEEEEEESL_S14_NS4_8TiledMMAINS4_8MMA_AtomIJNS4_27SM100_MMA_MXF8F6F4_2x1SM_SSISJ_SJ_fSK_Li256ELi64ELNS4_4UMMA5MajorE0ELS19_0ELNS18_7ScaleInE0ELS1A_0EEEEEENSN_INS5_IJSC_SC_SC_EEENS5_IJSX_SX_SX_EEEEENS5_IJNS4_10UnderscoreES1G_S1G_EEEEENS5_IJNS4_18SM100_TMA_2SM_LOADES1J_EEENS5_IJNS4_14ComposedLayoutINS4_7SwizzleILi3ELi4ELi3EEENS4_18smem_ptr_flag_bitsILi8EEENSN_INS5_IJNSA_ILi8EEESH_EEENS5_IJSH_SC_EEEEEEENSN_INS5_IJNS5_IJNS5_IJSQ_SC_EEENS5_IJSO_SC_EEEEEESC_NS5_IJSP_SC_EEEEEENS5_IJNS5_IJNS5_IJSV_SZ_EEESY_EEESX_NS5_IJSC_SZ_EEEEEEEEEEEvNS4_8identityENS5_IJS1J_NS4_28SM100_TMA_2SM_LOAD_MULTICASTEEEES25_vS26_EENS_8epilogue10collective18CollectiveEpilogueINS2A_23Sm100TmaWarpSpecializedILi3ELi2ELi32ELb1ELb0EEEJNS5_IJSH_SG_SH_EEENS5_IJNSN_ISH_SC_EENSN_ISO_SC_EEEEENS_10bfloat16_tESM_S2J_SM_NS2A_6fusion15FusionCallbacksIS2E_NS2K_17LinearCombinationIS2J_fS2J_fLNS_15FloatRoundStyleE2EEES2F_S2I_JEEENS4_5SM1004TMEM4LOAD26SM100_TMEM_LOAD_32dp32b32xENS4_13SM90_TMA_LOADENS1L_INS1M_ILi2ELi4ELi3EEENS1O_ILi16EEENSN_INS5_IJS1Q_SO_EEES1W_EEEENS4_39AutoVectorizingCopyWithAssumedAlignmentILi128EEENS4_14SM90_TMA_STOREES2Z_S31_S31_EEEvvEEEEvNT_6ParamsE)
        /*0044*/ 	.word	0x00000000
.L_29:


//--------------------- .nv.compat                --------------------------
	.section	.nv.compat,"",@"SHT_CUDA_COMPAT_INFO"
	.align	4
        /*0000*/ 	.byte	0x02, 0x09, 0x01, 0x00, 0x02, 0x02, 0x02, 0x00, 0x02, 0x05, 0x05, 0x00, 0x03, 0x07, 0x01, 0x01
        /*0010*/ 	.byte	0x02, 0x03, 0x01, 0x00, 0x02, 0x06, 0x01, 0x00, 0x04, 0x0b, 0x08, 0x00, 0x09, 0x00, 0x00, 0x00
        /*0020*/ 	.byte	0x00, 0x00, 0x00, 0x00


//--------------------- .nv.info._ZN7cutlass13device_kernelINS_4gemm6kernel13GemmUniversalIN4cute5tupleIJiiiiEEENS1_10collective13CollectiveMmaINS1_46MainloopSm100TmaUmmaWarpSpecializedBlockScaledILi9ELi2ELi2ENS5_IJNS4_1CILi2EEENSA_ILi1EEESC_EEEEENS5_IJNSA_ILi256EEENSA_ILi64EEENSA_ILi128EEEEEENS5_IJNS_12float_e5m2_tENS_13float_ue8m0_tEEEENS5_IJNS5_IJlSC_lEEENS4_6LayoutINS5_IJNS5_IJNS5_IJNSA_ILi32EEENSA_ILi4EEEEEEiEEESR_NS5_IJSC_iEEEEEENS5_IJNS5_IJNS5_IJNSA_ILi16EEESP_EEEiEEENS5_IJNS5_IJNSA_ILi0EEESC_EEENSA_ILi512EEEEEENS5_IJSX_iEEEEEEEEEEESL_S14_NS4_8TiledMMAINS4_8MMA_AtomIJNS4_27SM100_MMA_MXF8F6F4_2x1SM_SSISJ_SJ_fSK_Li256ELi64ELNS4_4UMMA5MajorE0ELS19_0ELNS18_7ScaleInE0ELS1A_0EEEEEENSN_INS5_IJSC_SC_SC_EEENS5_IJSX_SX_SX_EEEEENS5_IJNS4_10UnderscoreES1G_S1G_EEEEENS5_IJNS4_18SM100_TMA_2SM_LOADES1J_EEENS5_IJNS4_14ComposedLayoutINS4_7SwizzleILi3ELi4ELi3EEENS4_18smem_ptr_flag_bitsILi8EEENSN_INS5_IJNSA_ILi8EEESH_EEENS5_IJSH_SC_EEEEEEENSN_INS5_IJNS5_IJNS5_IJSQ_SC_EEENS5_IJSO_SC_EEEEEESC_NS5_IJSP_SC_EEEEEENS5_IJNS5_IJNS5_IJSV_SZ_EEESY_EEESX_NS5_IJSC_SZ_EEEEEEEEEEEvNS4_8identityENS5_IJS1J_NS4_28SM100_TMA_2SM_LOAD_MULTICASTEEEES25_vS26_EENS_8epilogue10collective18CollectiveEpilogueINS2A_23Sm100TmaWarpSpecializedILi3ELi2ELi32ELb1ELb0EEEJNS5_IJSH_SG_SH_EEENS5_IJNSN_ISH_SC_EENSN_ISO_SC_EEEEENS_10bfloat16_tESM_S2J_SM_NS2A_6fusion15FusionCallbacksIS2E_NS2K_17LinearCombinationIS2J_fS2J_fLNS_15FloatRoundStyleE2EEES2F_S2I_JEEENS4_5SM1004TMEM4LOAD26SM100_TMEM_LOAD_32dp32b32xENS4_13SM90_TMA_LOADENS1L_INS1M_ILi2ELi4ELi3EEENS1O_ILi16EEENSN_INS5_IJS1Q_SO_EEES1W_EEEENS4_39AutoVectorizingCopyWithAssumedAlignmentILi128EEENS4_14SM90_TMA_STOREES2Z_S31_S31_EEEvvEEEEvNT_6ParamsE --------------------------
	.section	.nv.info._ZN7cutlass13device_kernelINS_4gemm6kernel13GemmUniversalIN4cute5tupleIJiiiiEEENS1_10collective13CollectiveMmaINS1_46MainloopSm100TmaUmmaWarpSpecializedBlockScaledILi9ELi2ELi2ENS5_IJNS4_1CILi2EEENSA_ILi1EEESC_EEEEENS5_IJNSA_ILi256EEENSA_ILi64EEENSA_ILi128EEEEEENS5_IJNS_12float_e5m2_tENS_13float_ue8m0_tEEEENS5_IJNS5_IJlSC_lEEENS4_6LayoutINS5_IJNS5_IJNS5_IJNSA_ILi32EEENSA_ILi4EEEEEEiEEESR_NS5_IJSC_iEEEEEENS5_IJNS5_IJNS5_IJNSA_ILi16EEESP_EEEiEEENS5_IJNS5_IJNSA_ILi0EEESC_EEENSA_ILi512EEEEEENS5_IJSX_iEEEEEEEEEEESL_S14_NS4_8TiledMMAINS4_8MMA_AtomIJNS4_27SM100_MMA_MXF8F6F4_2x1SM_SSISJ_SJ_fSK_Li256ELi64ELNS4_4UMMA5MajorE0ELS19_0ELNS18_7ScaleInE0ELS1A_0EEEEEENSN_INS5_IJSC_SC_SC_EEENS5_IJSX_SX_SX_EEEEENS5_IJNS4_10UnderscoreES1G_S1G_EEEEENS5_IJNS4_18SM100_TMA_2SM_LOADES1J_EEENS5_IJNS4_14ComposedLayoutINS4_7SwizzleILi3ELi4ELi3EEENS4_18smem_ptr_flag_bitsILi8EEENSN_INS5_IJNSA_ILi8EEESH_EEENS5_IJSH_SC_EEEEEEENSN_INS5_IJNS5_IJNS5_IJSQ_SC_EEENS5_IJSO_SC_EEEEEESC_NS5_IJSP_SC_EEEEEENS5_IJNS5_IJNS5_IJSV_SZ_EEESY_EEESX_NS5_IJSC_SZ_EEEEEEEEEEEvNS4_8identityENS5_IJS1J_NS4_28SM100_TMA_2SM_LOAD_MULTICASTEEEES25_vS26_EENS_8epilogue10collective18CollectiveEpilogueINS2A_23Sm100TmaWarpSpecializedILi3ELi2ELi32ELb1ELb0EEEJNS5_IJSH_SG_SH_EEENS5_IJNSN_ISH_SC_EENSN_ISO_SC_EEEEENS_10bfloat16_tESM_S2J_SM_NS2A_6fusion15FusionCallbacksIS2E_NS2K_17LinearCombinationIS2J_fS2J_fLNS_15FloatRoundStyleE2EEES2F_S2I_JEEENS4_5SM1004TMEM4LOAD26SM100_TMEM_LOAD_32dp32b32xENS4_13SM90_TMA_LOADENS1L_INS1M_ILi2ELi4ELi3EEENS1O_ILi16EEENSN_INS5_IJS1Q_SO_EEES1W_EEEENS4_39AutoVectorizingCopyWithAssumedAlignmentILi128EEENS4_14SM90_TMA_STOREES2Z_S31_S31_EEEvvEEEEvNT_6ParamsE,"",@"SHT_CUDA_INFO"
	.sectionflags	@""
	.align	4


	//----- nvinfo : EIATTR_CUDA_API_VERSION
	.align		4
        /*0000*/ 	.byte	0x04, 0x37
        /*0002*/ 	.short	(.L_31 - .L_30)
.L_30:
        /*0004*/ 	.word	0x00000082


	//----- nvinfo : EIATTR_KPARAM_INFO
	.align		4
.L_31:
        /*0008*/ 	.byte	0x04, 0x17
        /*000a*/ 	.short	(.L_33 - .L_32)
.L_32:
        /*000c*/ 	.word	0x00000000
        /*0010*/ 	.short	0x0000
        /*0012*/ 	.short	0x0000
        /*0014*/ 	.byte	0x00, 0xf0, 0x01, 0x30


	//----- nvinfo : EIATTR_AT_ENTRY_FRAGMENTS
	.align		4
.L_33:
        /*0018*/ 	.byte	0x04, 0x4f
        /*001a*/ 	.short	(.L_35 - .L_34)


	//   ....[0]....
.L_34:
        /*001c*/ 	.word	0x00000007


	//----- nvinfo : EIATTR_RESERVED_SMEM_USED
	.align		4
.L_35:
        /*0020*/ 	.byte	0x01, 0x41
	.zero		2


	//----- nvinfo : EIATTR_SPARSE_MMA_MASK
	.align		4
        /*0024*/ 	.byte	0x03, 0x50
        /*0026*/ 	.short	0x0000


	//----- nvinfo : EIATTR_TCGEN05_2CTA_USED
	.align		4
        /*0028*/ 	.byte	0x01, 0x52
	.zero		2


	//----- nvinfo : EIATTR_MAXREG_COUNT
	.align		4
        /*002c*/ 	.byte	0x03, 0x1b
        /*002e*/ 	.short	0x00ff


	//----- nvinfo : EIATTR_NUM_BARRIERS
	.align		4
        /*0030*/ 	.byte	0x02, 0x4c
        /*0032*/ 	.byte	0x07
	.zero		1


	//----- nvinfo : EIATTR_EXTERNS
	.align		4
        /*0034*/ 	.byte	0x04, 0x0f
        /*0036*/ 	.short	(.L_37 - .L_36)


	//   ....[0]....
	.align		4
.L_36:
        /*0038*/ 	.word	index@(__assertfail)


	//----- nvinfo : EIATTR_MERCURY_ISA_VERSION
	.align		4
.L_37:
        /*003c*/ 	.byte	0x03, 0x5f
        /*003e*/ 	.short	0x0101


	//----- nvinfo : EIATTR_INT_WARP_WIDE_INSTR_OFFSETS
	.align		4
        /*0040*/ 	.byte	0x04, 0x31
        /*0042*/ 	.short	(.L_39 - .L_38)


	//   ....[0]....
.L_38:
        /*0044*/ 	.word	0x00000e00


	//   ....[1]....
        /*0048*/ 	.word	0x00000ea0


	//   ....[2]....
        /*004c*/ 	.word	0x00004fe0


	//   ....[3]....
        /*0050*/ 	.word	0x00005000


	//   ....[4]....
        /*0054*/ 	.word	0x00005030


	//   ....[5]....
        /*0058*/ 	.word	0x00005ba0


	//   ....[6]....
        /*005c*/ 	.word	0x00005cc0


	//   ....[7]....
        /*0060*/ 	.word	0x00005e10


	//   ....[8]....
        /*0064*/ 	.word	0x00005f30


	//----- nvinfo : EIATTR_COOP_GROUP_MASK_REGIDS
	.align		4
.L_39:
        /*0068*/ 	.byte	0x04, 0x29
        /*006a*/ 	.short	(.L_41 - .L_40)


	//   ....[0]....
.L_40:
        /*006c*/ 	.word	0xffffffff


	//   ....[1]....
        /*0070*/ 	.word	0xffffffff


	//   ....[2]....
        /*0074*/ 	.word	0xffffffff


	//   ....[3]....
        /*0078*/ 	.word	0xffffffff


	//   ....[4]....
        /*007c*/ 	.word	0xffffffff


	//   ....[5]....
        /*0080*/ 	.word	0xffffffff


	//   ....[6]....
        /*0084*/ 	.word	0xffffffff


	//   ....[7]....
        /*0088*/ 	.word	0xffffffff


	//   ....[8]....
        /*008c*/ 	.word	0xffffffff


	//   ....[9]....
        /*0090*/ 	.word	0xffffffff


	//   ....[10]....
        /*0094*/ 	.word	0xffffffff


	//   ....[11]....
        /*0098*/ 	.word	0xffffffff


	//   ....[12]....
        /*009c*/ 	.word	0xffffffff


	//   ....[13]....
        /*00a0*/ 	.word	0xffffffff


	//----- nvinfo : EIATTR_COOP_GROUP_INSTR_OFFSETS
	.align		4
.L_41:
        /*00a4*/ 	.byte	0x04, 0x28
        /*00a6*/ 	.short	(.L_43 - .L_42)


	//   ....[0]....
.L_42:
        /*00a8*/ 	.word	0x000000b0


	//   ....[1]....
        /*00ac*/ 	.word	0x00000580


	//   ....[2]....
        /*00b0*/ 	.word	0x000007d0


	//   ....[3]....
        /*00b4*/ 	.word	0x00000940


	//   ....[4]....
        /*00b8*/ 	.word	0x00000a30


	//   ....[5]....
        /*00bc*/ 	.word	0x00000b90


	//   ....[6]....
        /*00c0*/ 	.word	0x00000ce0


	//   ....[7]....
        /*00c4*/ 	.word	0x00000f20


	//   ....[8]....
        /*00c8*/ 	.word	0x000024d0


	//   ....[9]....
        /*00cc*/ 	.word	0x00003660


	//   ....[10]....
        /*00d0*/ 	.word	0x00003b30


	//   ....[11]....
        /*00d4*/ 	.word	0x00003b60


	//   ....[12]....
        /*00d8*/ 	.word	0x00004ee0


	//   ....[13]....
        /*00dc*/ 	.word	0x000050f0


	//----- nvinfo : EIATTR_VRC_CTA_INIT_COUNT
	.align		4
.L_43:
        /*00e0*/ 	.byte	0x02, 0x4a
        /*00e2*/ 	.byte	0x80
	.zero		1


	//----- nvinfo : EIATTR_SYSCALL_OFFSETS
	.align		4
        /*00e4*/ 	.byte	0x04, 0x46
        /*00e6*/ 	.short	(.L_45 - .L_44)


	//   ....[0]....
.L_44:
        /*00e8*/ 	.word	0x00006c30


	//   ....[1]....
        /*00ec*/ 	.word	0x00006d20


	//   ....[2]....
        /*00f0*/ 	.word	0x000075c0


	//   ....[3]....
        /*00f4*/ 	.word	0x00008290


	//----- nvinfo : EIATTR_MBARRIER_INSTR_OFFSETS
	.align		4
.L_45:
        /*00f8*/ 	.byte	0x04, 0x39
        /*00fa*/ 	.short	(.L_47 - .L_46)


	//   ....[0]....
.L_46:
        /*00fc*/ 	.word	0x00000690
        /*0100*/ 	.word	0x000000ff
        /*0104*/ 	.word	0x00000000
        /*0108*/ 	.short	0x0100
        /*010a*/ 	.byte	0x04
	.zero		1


	//   ....[1]....
        /*010c*/ 	.word	0x000006a0
        /*0110*/ 	.word	0x000000ff
        /*0114*/ 	.word	0x00000048
        /*0118*/ 	.short	0x0100
        /*011a*/ 	.byte	0x04
	.zero		1


	//   ....[2]....
        /*011c*/ 	.word	0x000006b0
        /*0120*/ 	.word	0x000000ff
        /*0124*/ 	.word	0x00000008
        /*0128*/ 	.short	0x0100
        /*012a*/ 	.byte	0x04
	.zero		1


	//   ....[3]....
        /*012c*/ 	.word	0x000006c0
        /*0130*/ 	.word	0x000000ff
        /*0134*/ 	.word	0x00000050
        /*0138*/ 	.short	0x0100
        /*013a*/ 	.byte	0x04
	.zero		1


	//   ....[4]....
        /*013c*/ 	.word	0x000006d0
        /*0140*/ 	.word	0x000000ff
        /*0144*/ 	.word	0x00000010
        /*0148*/ 	.short	0x0100
        /*014a*/ 	.byte	0x04
	.zero		1


	//   ....[5]....
        /*014c*/ 	.word	0x000006e0
        /*0150*/ 	.word	0x000000ff
        /*0154*/ 	.word	0x00000058
        /*0158*/ 	.short	0x0100
        /*015a*/ 	.byte	0x04
	.zero		1


	//   ....[6]....
        /*015c*/ 	.word	0x000006f0
        /*0160*/ 	.word	0x000000ff
        /*0164*/ 	.word	0x00000018
        /*0168*/ 	.short	0x0100
        /*016a*/ 	.byte	0x04
	.zero		1


	//   ....[7]....
        /*016c*/ 	.word	0x00000700
        /*0170*/ 	.word	0x000000ff
        /*0174*/ 	.word	0x00000060
        /*0178*/ 	.short	0x0100
        /*017a*/ 	.byte	0x04
	.zero		1


	//   ....[8]....
        /*017c*/ 	.word	0x00000710
        /*0180*/ 	.word	0x000000ff
        /*0184*/ 	.word	0x00000020
        /*0188*/ 	.short	0x0100
        /*018a*/ 	.byte	0x04
	.zero		1


	//   ....[9]....
        /*018c*/ 	.word	0x00000720
        /*0190*/ 	.word	0x000000ff
        /*0194*/ 	.word	0x00000068
        /*0198*/ 	.short	0x0100
        /*019a*/ 	.byte	0x04
	.zero		1


	//   ....[10]....
        /*019c*/ 	.word	0x00000730
        /*01a0*/ 	.word	0x000000ff
        /*01a4*/ 	.word	0x00000028
        /*01a8*/ 	.short	0x0100
        /*01aa*/ 	.byte	0x04
	.zero		1


	//   ....[11]....
        /*01ac*/ 	.word	0x00000740
        /*01b0*/ 	.word	0x000000ff
        /*01b4*/ 	.word	0x00000070
        /*01b8*/ 	.short	0x0100
        /*01ba*/ 	.byte	0x04
	.zero		1


	//   ....[12]....
        /*01bc*/ 	.word	0x00000750
        /*01c0*/ 	.word	0x000000ff
        /*01c4*/ 	.word	0x00000030
        /*01c8*/ 	.short	0x0100
        /*01ca*/ 	.byte	0x04
	.zero		1


	//   ....[13]....
        /*01cc*/ 	.word	0x00000760
        /*01d0*/ 	.word	0x000000ff
        /*01d4*/ 	.word	0x00000078
        /*01d8*/ 	.short	0x0100
        /*01da*/ 	.byte	0x04
	.zero		1


	//   ....[14]....
        /*01dc*/ 	.word	0x00000770
        /*01e0*/ 	.word	0x000000ff
        /*01e4*/ 	.word	0x00000038
        /*01e8*/ 	.short	0x0100
        /*01ea*/ 	.byte	0x04
	.zero		1


	//   ....[15]....
        /*01ec*/ 	.word	0x00000780
        /*01f0*/ 	.word	0x000000ff
        /*01f4*/ 	.word	0x00000080
        /*01f8*/ 	.short	0x0100
        /*01fa*/ 	.byte	0x04
	.zero		1


	//   ....[16]....
        /*01fc*/ 	.word	0x00000790
        /*0200*/ 	.word	0x000000ff
        /*0204*/ 	.word	0x00000040
        /*0208*/ 	.short	0x0100
        /*020a*/ 	.byte	0x04
	.zero		1


	//   ....[17]....
        /*020c*/ 	.word	0x000007a0
        /*0210*/ 	.word	0x000000ff
        /*0214*/ 	.word	0x00000088
        /*0218*/ 	.short	0x0100
        /*021a*/ 	.byte	0x04
	.zero		1


	//   ....[18]....
        /*021c*/ 	.word	0x000008d0
        /*0220*/ 	.word	0x000000ff
        /*0224*/ 	.word	0x00000090
        /*0228*/ 	.short	0x0100
        /*022a*/ 	.byte	0x04
	.zero		1


	//   ....[19]....
        /*022c*/ 	.word	0x000008e0
        /*0230*/ 	.word	0x000000ff
        /*0234*/ 	.word	0x000000a8
        /*0238*/ 	.short	0x0100
        /*023a*/ 	.byte	0x04
	.zero		1


	//   ....[20]....
        /*023c*/ 	.word	0x000008f0
        /*0240*/ 	.word	0x000000ff
        /*0244*/ 	.word	0x00000098
        /*0248*/ 	.short	0x0100
        /*024a*/ 	.byte	0x04
	.zero		1


	//   ....[21]....
        /*024c*/ 	.word	0x00000900
        /*0250*/ 	.word	0x000000ff
        /*0254*/ 	.word	0x000000b0
        /*0258*/ 	.short	0x0100
        /*025a*/ 	.byte	0x04
	.zero		1


	//   ....[22]....
        /*025c*/ 	.word	0x00000910
        /*0260*/ 	.word	0x000000ff
        /*0264*/ 	.word	0x000000a0
        /*0268*/ 	.short	0x0100
        /*026a*/ 	.byte	0x04
	.zero		1


	//   ....[23]....
        /*026c*/ 	.word	0x00000920
        /*0270*/ 	.word	0x000000ff
        /*0274*/ 	.word	0x000000b8
        /*0278*/ 	.short	0x0100
        /*027a*/ 	.byte	0x04
	.zero		1


	//   ....[24]....
        /*027c*/ 	.word	0x00000a00
        /*0280*/ 	.word	0x000000ff
        /*0284*/ 	.word	0x000000c0
        /*0288*/ 	.short	0x0100
        /*028a*/ 	.byte	0x06
	.zero		1


	//   ....[25]....
        /*028c*/ 	.word	0x00000a10
        /*0290*/ 	.word	0x000000ff
        /*0294*/ 	.word	0x000000c8
        /*0298*/ 	.short	0x0100
        /*029a*/ 	.byte	0x06
	.zero		1


	//   ....[26]....
        /*029c*/ 	.word	0x00000b40
        /*02a0*/ 	.word	0x000000ff
        /*02a4*/ 	.word	0x000000d0
        /*02a8*/ 	.short	0x0100
        /*02aa*/ 	.byte	0x06
	.zero		1


	//   ....[27]....
        /*02ac*/ 	.word	0x00000b50
        /*02b0*/ 	.word	0x000000ff
        /*02b4*/ 	.word	0x000000e0
        /*02b8*/ 	.short	0x0100
        /*02ba*/ 	.byte	0x06
	.zero		1


	//   ....[28]....
        /*02bc*/ 	.word	0x00000b60
        /*02c0*/ 	.word	0x000000ff
        /*02c4*/ 	.word	0x000000d8
        /*02c8*/ 	.short	0x0100
        /*02ca*/ 	.byte	0x06
	.zero		1


	//   ....[29]....
        /*02cc*/ 	.word	0x00000b70
        /*02d0*/ 	.word	0x000000ff
        /*02d4*/ 	.word	0x000000e8
        /*02d8*/ 	.short	0x0100
        /*02da*/ 	.byte	0x06
	.zero		1


	//   ....[30]....
        /*02dc*/ 	.word	0x00000c90
        /*02e0*/ 	.word	0x000000ff
        /*02e4*/ 	.word	0x000000f0
        /*02e8*/ 	.short	0x0100
        /*02ea*/ 	.byte	0x04
	.zero		1


	//   ....[31]....
        /*02ec*/ 	.word	0x00000ca0
        /*02f0*/ 	.word	0x000000ff
        /*02f4*/ 	.word	0x00000100
        /*02f8*/ 	.short	0x0100
        /*02fa*/ 	.byte	0x04
	.zero		1


	//   ....[32]....
        /*02fc*/ 	.word	0x00000cb0
        /*0300*/ 	.word	0x000000ff
        /*0304*/ 	.word	0x000000f8
        /*0308*/ 	.short	0x0100
        /*030a*/ 	.byte	0x04
	.zero		1


	//   ....[33]....
        /*030c*/ 	.word	0x00000cc0
        /*0310*/ 	.word	0x000000ff
        /*0314*/ 	.word	0x00000108
        /*0318*/ 	.short	0x0100
        /*031a*/ 	.byte	0x04
	.zero		1


	//   ....[34]....
        /*031c*/ 	.word	0x00000db0
        /*0320*/ 	.word	0x000000ff
        /*0324*/ 	.word	0x00000110
        /*0328*/ 	.short	0x0100
        /*032a*/ 	.byte	0x04
	.zero		1


	//   ....[35]....
        /*032c*/ 	.word	0x00000dc0
        /*0330*/ 	.word	0x000000ff
        /*0334*/ 	.word	0x00000120
        /*0338*/ 	.short	0x0100
        /*033a*/ 	.byte	0x04
	.zero		1


	//   ....[36]....
        /*033c*/ 	.word	0x00000dd0
        /*0340*/ 	.word	0x000000ff
        /*0344*/ 	.word	0x00000118
        /*0348*/ 	.short	0x0100
        /*034a*/ 	.byte	0x04
	.zero		1


	//   ....[37]....
        /*034c*/ 	.word	0x00000de0
        /*0350*/ 	.word	0x000000ff
        /*0354*/ 	.word	0x00000128
        /*0358*/ 	.short	0x0100
        /*035a*/ 	.byte	0x04
	.zero		1


	//   ....[38]....
        /*035c*/ 	.word	0x00000ee0
        /*0360*/ 	.word	0x000000ff
        /*0364*/ 	.word	0x00000130
        /*0368*/ 	.short	0x0100
        /*036a*/ 	.byte	0x06
	.zero		1


	//   ....[39]....
        /*036c*/ 	.word	0x000019f0
        /*0370*/ 	.word	0x00000003
        /*0374*/ 	.word	0x00000120
        /*0378*/ 	.short	0x010a
        /*037a*/ 	.byte	0xff
	.zero		1


	//   ....[40]....
        /*037c*/ 	.word	0x00001a20
        /*0380*/ 	.word	0x00000003
        /*0384*/ 	.word	0x00000110
        /*0388*/ 	.short	0x0101
        /*038a*/ 	.byte	0xff
	.zero		1


	//   ....[41]....
        /*038c*/ 	.word	0x00001b00
        /*0390*/ 	.word	0x000000ff
        /*0394*/ 	.word	0x00000048
        /*0398*/ 	.short	0x010a
        /*039a*/ 	.byte	0x04
	.zero		1


	//   ....[42]....
        /*039c*/ 	.word	0x00001c10
        /*03a0*/ 	.word	0x000000ff
        /*03a4*/ 	.word	0x00000048
        /*03a8*/ 	.short	0x010a
        /*03aa*/ 	.byte	0x06
	.zero		1


	//   ....[43]....
        /*03ac*/ 	.word	0x00001d80
        /*03b0*/ 	.word	0x000000ff
        /*03b4*/ 	.word	0x00000048
        /*03b8*/ 	.short	0x010a
        /*03ba*/ 	.byte	0x07
	.zero		1


	//   ....[44]....
        /*03bc*/ 	.word	0x00002030
        /*03c0*/ 	.word	0x000000ff
        /*03c4*/ 	.word	0x000000c8
        /*03c8*/ 	.short	0x0101
        /*03ca*/ 	.byte	0x05
	.zero		1


	//   ....[45]....
        /*03cc*/ 	.word	0x00002050
        /*03d0*/ 	.word	0x000000ff
        /*03d4*/ 	.word	0x00000048
        /*03d8*/ 	.short	0x010a
        /*03da*/ 	.byte	0x04
	.zero		1


	//   ....[46]....
        /*03dc*/ 	.word	0x000020d0
        /*03e0*/ 	.word	0x000000ff
        /*03e4*/ 	.word	0x00000048
        /*03e8*/ 	.short	0x010a
        /*03ea*/ 	.byte	0x07
	.zero		1


	//   ....[47]....
        /*03ec*/ 	.word	0x00002210
        /*03f0*/ 	.word	0x000000ff
        /*03f4*/ 	.word	0x00000048
        /*03f8*/ 	.short	0x010a
        /*03fa*/ 	.byte	0x04
	.zero		1


	//   ....[48]....
        /*03fc*/ 	.word	0x00002500
        /*0400*/ 	.word	0x00000003
        /*0404*/ 	.word	0x000000d0
        /*0408*/ 	.short	0x010a
        /*040a*/ 	.byte	0xff
	.zero		1


	//   ....[49]....
        /*040c*/ 	.word	0x00002650
        /*0410*/ 	.word	0x00000000
        /*0414*/ 	.word	0x00000000
        /*0418*/ 	.short	0x0101
        /*041a*/ 	.byte	0xff
	.zero		1


	//   ....[50]....
        /*041c*/ 	.word	0x00002c10
        /*0420*/ 	.word	0x000000ff
        /*0424*/ 	.word	0x00000000
        /*0428*/ 	.short	0x010a
        /*042a*/ 	.byte	0x04
	.zero		1


	//   ....[51]....
        /*042c*/ 	.word	0x00002ca0
        /*0430*/ 	.word	0x000000ff
        /*0434*/ 	.word	0x00000000
        /*0438*/ 	.short	0x010a
        /*043a*/ 	.byte	0x05
	.zero		1


	//   ....[52]....
        /*043c*/ 	.word	0x00002d30
        /*0440*/ 	.word	0x000000ff
        /*0444*/ 	.word	0x00000000
        /*0448*/ 	.short	0x010a
        /*044a*/ 	.byte	0x05
	.zero		1


	//   ....[53]....
        /*044c*/ 	.word	0x00002dc0
        /*0450*/ 	.word	0x000000ff
        /*0454*/ 	.word	0x00000000
        /*0458*/ 	.short	0x010a
        /*045a*/ 	.byte	0x05
	.zero		1


	//   ....[54]....
        /*045c*/ 	.word	0x00002e50
        /*0460*/ 	.word	0x000000ff
        /*0464*/ 	.word	0x00000000
        /*0468*/ 	.short	0x010a
        /*046a*/ 	.byte	0x05
	.zero		1


	//   ....[55]....
        /*046c*/ 	.word	0x00002ee0
        /*0470*/ 	.word	0x000000ff
        /*0474*/ 	.word	0x00000000
        /*0478*/ 	.short	0x010a
        /*047a*/ 	.byte	0x05
	.zero		1


	//   ....[56]....
        /*047c*/ 	.word	0x00002f70
        /*0480*/ 	.word	0x000000ff
        /*0484*/ 	.word	0x00000000
        /*0488*/ 	.short	0x010a
        /*048a*/ 	.byte	0x05
	.zero		1


	//   ....[57]....
        /*048c*/ 	.word	0x00003000
        /*0490*/ 	.word	0x000000ff
        /*0494*/ 	.word	0x00000000
        /*0498*/ 	.short	0x010a
        /*049a*/ 	.byte	0x05
	.zero		1


	//   ....[58]....
        /*049c*/ 	.word	0x000030a0
        /*04a0*/ 	.word	0x00000000
        /*04a4*/ 	.word	0x00000000
        /*04a8*/ 	.short	0x010a
        /*04aa*/ 	.byte	0xff
	.zero		1


	//   ....[59]....
        /*04ac*/ 	.word	0x000031c0
        /*04b0*/ 	.word	0x00000000
        /*04b4*/ 	.word	0x00000110
        /*04b8*/ 	.short	0x010a
        /*04ba*/ 	.byte	0xff
	.zero		1


	//   ....[60]....
        /*04bc*/ 	.word	0x00003230
        /*04c0*/ 	.word	0x00000004
        /*04c4*/ 	.word	0x00000000
        /*04c8*/ 	.short	0x0101
        /*04ca*/ 	.byte	0xff
	.zero		1


	//   ....[61]....
        /*04cc*/ 	.word	0x00003250
        /*04d0*/ 	.word	0x000000ff
        /*04d4*/ 	.word	0x000000e0
        /*04d8*/ 	.short	0x010a
        /*04da*/ 	.byte	0x04
	.zero		1


	//   ....[62]....
        /*04dc*/ 	.word	0x00003370
        /*04e0*/ 	.word	0x00000000
        /*04e4*/ 	.word	0x000000d0
        /*04e8*/ 	.short	0x010a
        /*04ea*/ 	.byte	0xff
	.zero		1


	//   ....[63]....
        /*04ec*/ 	.word	0x00003470
        /*04f0*/ 	.word	0x00000000
        /*04f4*/ 	.word	0x00000000
        /*04f8*/ 	.short	0x0101
        /*04fa*/ 	.byte	0xff
	.zero		1


	//   ....[64]....
        /*04fc*/ 	.word	0x00003500
        /*0500*/ 	.word	0x000000ff
        /*0504*/ 	.word	0x000000e0
        /*0508*/ 	.short	0x0106
        /*050a*/ 	.byte	0x04
	.zero		1


	//   ....[65]....
        /*050c*/ 	.word	0x00003520
        /*0510*/ 	.word	0x000000ff
        /*0514*/ 	.word	0x000000e0
        /*0518*/ 	.short	0x010a
        /*051a*/ 	.byte	0x04
	.zero		1


	//   ....[66]....
        /*051c*/ 	.word	0x000035b0
        /*0520*/ 	.word	0x000000ff
        /*0524*/ 	.word	0x000000e0
        /*0528*/ 	.short	0x0106
        /*052a*/ 	.byte	0x07
	.zero		1


	//   ....[67]....
        /*052c*/ 	.word	0x000035f0
        /*0530*/ 	.word	0x00000000
        /*0534*/ 	.word	0x000000e0
        /*0538*/ 	.short	0x010a
        /*053a*/ 	.byte	0xff
	.zero		1


	//   ....[68]....
        /*053c*/ 	.word	0x00003830
        /*0540*/ 	.word	0x000000ff
        /*0544*/ 	.word	0x00000008
        /*0548*/ 	.short	0x010a
        /*054a*/ 	.byte	0x05
	.zero		1


	//   ....[69]....
        /*054c*/ 	.word	0x00003850
        /*0550*/ 	.word	0x000000ff
        /*0554*/ 	.word	0x00000008
        /*0558*/ 	.short	0x010a
        /*055a*/ 	.byte	0x05
	.zero		1


	//   ....[70]....
        /*055c*/ 	.word	0x000039e0
        /*0560*/ 	.word	0x000000ff
        /*0564*/ 	.word	0x00000008
        /*0568*/ 	.short	0x010a
        /*056a*/ 	.byte	0x05
	.zero		1


	//   ....[71]....
        /*056c*/ 	.word	0x00003a00
        /*0570*/ 	.word	0x000000ff
        /*0574*/ 	.word	0x00000008
        /*0578*/ 	.short	0x010a
        /*057a*/ 	.byte	0x05
	.zero		1


	//   ....[72]....
        /*057c*/ 	.word	0x00003ac0
        /*0580*/ 	.word	0x000000ff
        /*0584*/ 	.word	0x00000000
        /*0588*/ 	.short	0x0101
        /*058a*/ 	.byte	0x04
	.zero		1


	//   ....[73]....
        /*058c*/ 	.word	0x00003f50
        /*0590*/ 	.word	0x00000002
        /*0594*/ 	.word	0x000000d0
        /*0598*/ 	.short	0x010a
        /*059a*/ 	.byte	0xff
	.zero		1


	//   ....[74]....
        /*059c*/ 	.word	0x00004070
        /*05a0*/ 	.word	0x00000000
        /*05a4*/ 	.word	0x00000000
        /*05a8*/ 	.short	0x0101
        /*05aa*/ 	.byte	0xff
	.zero		1


	//   ....[75]....
        /*05ac*/ 	.word	0x000045c0
        /*05b0*/ 	.word	0x000000ff
        /*05b4*/ 	.word	0x00000000
        /*05b8*/ 	.short	0x010a
        /*05ba*/ 	.byte	0x04
	.zero		1


	//   ....[76]....
        /*05bc*/ 	.word	0x00004610
        /*05c0*/ 	.word	0x000000ff
        /*05c4*/ 	.word	0x00000100
        /*05c8*/ 	.short	0x010a
        /*05ca*/ 	.byte	0x39
	.zero		1


	//   ....[77]....
        /*05cc*/ 	.word	0x00004830
        /*05d0*/ 	.word	0x000000ff
        /*05d4*/ 	.word	0x00000000
        /*05d8*/ 	.short	0x010a
        /*05da*/ 	.byte	0x07
	.zero		1


	//   ....[78]....
        /*05dc*/ 	.word	0x00004960
        /*05e0*/ 	.word	0x000000ff
        /*05e4*/ 	.word	0x00000000
        /*05e8*/ 	.short	0x010a
        /*05ea*/ 	.byte	0x04
	.zero		1


	//   ....[79]....
        /*05ec*/ 	.word	0x00004cf0
        /*05f0*/ 	.word	0x000000ff
        /*05f4*/ 	.word	0x00000000
        /*05f8*/ 	.short	0x010a
        /*05fa*/ 	.byte	0x04
	.zero		1


	//   ....[80]....
        /*05fc*/ 	.word	0x00004d90
        /*0600*/ 	.word	0x00000000
        /*0604*/ 	.word	0x00000000
        /*0608*/ 	.short	0x010a
        /*060a*/ 	.byte	0xff
	.zero		1


	//   ....[81]....
        /*060c*/ 	.word	0x00004dd0
        /*0610*/ 	.word	0x00000000
        /*0614*/ 	.word	0x00000000
        /*0618*/ 	.short	0x010a
        /*061a*/ 	.byte	0xff
	.zero		1


	//   ....[82]....
        /*061c*/ 	.word	0x00004e40
        /*0620*/ 	.word	0x000000ff
        /*0624*/ 	.word	0x00000000
        /*0628*/ 	.short	0x0101
        /*062a*/ 	.byte	0x04
	.zero		1


	//   ....[83]....
        /*062c*/ 	.word	0x00004e80
        /*0630*/ 	.word	0x000000ff
        /*0634*/ 	.word	0x00000130
        /*0638*/ 	.short	0x010a
        /*063a*/ 	.byte	0x1f
	.zero		1


	//   ....[84]....
        /*063c*/ 	.word	0x00004ed0
        /*0640*/ 	.word	0x000000ff
        /*0644*/ 	.word	0x00000000
        /*0648*/ 	.short	0x0101
        /*064a*/ 	.byte	0x04
	.zero		1


	//   ....[85]....
        /*064c*/ 	.word	0x00005370
        /*0650*/ 	.word	0x00000008
        /*0654*/ 	.word	0x000000d0
        /*0658*/ 	.short	0x010a
        /*065a*/ 	.byte	0xff
	.zero		1


	//   ....[86]....
        /*065c*/ 	.word	0x000054e0
        /*0660*/ 	.word	0x00000000
        /*0664*/ 	.word	0x00000000
        /*0668*/ 	.short	0x0101
        /*066a*/ 	.byte	0xff
	.zero		1


	//   ....[87]....
        /*066c*/ 	.word	0x000059b0
        /*0670*/ 	.word	0x000000ff
        /*0674*/ 	.word	0x000000c8
        /*0678*/ 	.short	0x010a
        /*067a*/ 	.byte	0x18
	.zero		1


	//   ....[88]....
        /*067c*/ 	.word	0x00005b80
        /*0680*/ 	.word	0x000000ff
        /*0684*/ 	.word	0x000000a8
        /*0688*/ 	.short	0x010a
        /*068a*/ 	.byte	0x04
	.zero		1


	//   ....[89]....
        /*068c*/ 	.word	0x00005d60
        /*0690*/ 	.word	0x000000ff
        /*0694*/ 	.word	0x00000090
        /*0698*/ 	.short	0x010b
        /*069a*/ 	.byte	0x04
	.zero		1


	//   ....[90]....
        /*069c*/ 	.word	0x00005d70
        /*06a0*/ 	.word	0x000000ff
        /*06a4*/ 	.word	0x00000000
        /*06a8*/ 	.short	0x0101
        /*06aa*/ 	.byte	0x07
	.zero		1


	//   ....[91]....
        /*06ac*/ 	.word	0x00005d80
        /*06b0*/ 	.word	0x000000ff
        /*06b4*/ 	.word	0x000000a8
        /*06b8*/ 	.short	0x010a
        /*06ba*/ 	.byte	0x05
	.zero		1


	//   ....[92]....
        /*06bc*/ 	.word	0x00005fd0
        /*06c0*/ 	.word	0x000000ff
        /*06c4*/ 	.word	0x00000090
        /*06c8*/ 	.short	0x010b
        /*06ca*/ 	.byte	0x05
	.zero		1


	//   ....[93]....
        /*06cc*/ 	.word	0x00005fe0
        /*06d0*/ 	.word	0x000000ff
        /*06d4*/ 	.word	0x00000000
        /*06d8*/ 	.short	0x0101
        /*06da*/ 	.byte	0x04
	.zero		1


	//   ....[94]....
        /*06dc*/ 	.word	0x00006030
        /*06e0*/ 	.word	0x000000ff
        /*06e4*/ 	.word	0x00000000
        /*06e8*/ 	.short	0x010a
        /*06ea*/ 	.byte	0x04
	.zero		1


	//   ....[95]....
        /*06ec*/ 	.word	0x000060c0
        /*06f0*/ 	.word	0x000000ff
        /*06f4*/ 	.word	0x00000000
        /*06f8*/ 	.short	0x010a
        /*06fa*/ 	.byte	0x05
	.zero		1


	//   ....[96]....
        /*06fc*/ 	.word	0x00006160
        /*0700*/ 	.word	0x00000000
        /*0704*/ 	.word	0x00000000
        /*0708*/ 	.short	0x010a
        /*070a*/ 	.byte	0xff
	.zero		1


	//   ....[97]....
        /*070c*/ 	.word	0x000064a0
        /*0710*/ 	.word	0x00000000
        /*0714*/ 	.word	0x000000d0
        /*0718*/ 	.short	0x010a
        /*071a*/ 	.byte	0xff
	.zero		1


	//   ....[98]....
        /*071c*/ 	.word	0x00006570
        /*0720*/ 	.word	0x00000000
        /*0724*/ 	.word	0x00000000
        /*0728*/ 	.short	0x0101
        /*072a*/ 	.byte	0xff
	.zero		1


	//   ....[99]....
        /*072c*/ 	.word	0x00007210
        /*0730*/ 	.word	0x00000000
        /*0734*/ 	.word	0x00000090
        /*0738*/ 	.short	0x010a
        /*073a*/ 	.byte	0xff
	.zero		1


	//   ....[100]....
        /*073c*/ 	.word	0x00007280
        /*0740*/ 	.word	0x00000059
        /*0744*/ 	.word	0x000000f0
        /*0748*/ 	.short	0x010a
        /*074a*/ 	.byte	0xff
	.zero		1


	//   ....[101]....
        /*074c*/ 	.word	0x00007370
        /*0750*/ 	.word	0x00000000
        /*0754*/ 	.word	0x00000090
        /*0758*/ 	.short	0x010a
        /*075a*/ 	.byte	0xff
	.zero		1


	//   ....[102]....
        /*075c*/ 	.word	0x000074a0
        /*0760*/ 	.word	0x00000059
        /*0764*/ 	.word	0x000000f0
        /*0768*/ 	.short	0x010a
        /*076a*/ 	.byte	0xff
	.zero		1


	//   ....[103]....
        /*076c*/ 	.word	0x00007fd0
        /*0770*/ 	.word	0x00000000
        /*0774*/ 	.word	0x00000000
        /*0778*/ 	.short	0x0101
        /*077a*/ 	.byte	0xff
	.zero		1


	//   ....[104]....
        /*077c*/ 	.word	0x00007fe0
        /*0780*/ 	.word	0x00000002
        /*0784*/ 	.word	0x00000090
        /*0788*/ 	.short	0x010a
        /*078a*/ 	.byte	0xff
	.zero		1


	//   ....[105]....
        /*078c*/ 	.word	0x000080b0
        /*0790*/ 	.word	0x00000002
        /*0794*/ 	.word	0x00000090
        /*0798*/ 	.short	0x010a
        /*079a*/ 	.byte	0xff
	.zero		1


	//   ....[106]....
        /*079c*/ 	.word	0x00008530
        /*07a0*/ 	.word	0x00000059
        /*07a4*/ 	.word	0x00000000
        /*07a8*/ 	.short	0x0101
        /*07aa*/ 	.byte	0xff
	.zero		1


	//   ....[107]....
        /*07ac*/ 	.word	0x00008d50
        /*07b0*/ 	.word	0x00000002
        /*07b4*/ 	.word	0x00000000
        /*07b8*/ 	.short	0x0101
        /*07ba*/ 	.byte	0xff
	.zero		1


	//   ....[108]....
        /*07bc*/ 	.word	0x00009000
        /*07c0*/ 	.word	0x000000ff
        /*07c4*/ 	.word	0x00000000
        /*07c8*/ 	.short	0x0101
        /*07ca*/ 	.byte	0x04
	.zero		1


	//   ....[109]....
        /*07cc*/ 	.word	0x00009020
        /*07d0*/ 	.word	0x00000003
        /*07d4*/ 	.word	0x00000120
        /*07d8*/ 	.short	0x010a
        /*07da*/ 	.byte	0xff
	.zero		1


	//   ....[110]....
        /*07dc*/ 	.word	0x00009080
        /*07e0*/ 	.word	0x00000000
        /*07e4*/ 	.word	0x00000048
        /*07e8*/ 	.short	0x010a
        /*07ea*/ 	.byte	0xff
	.zero		1


	//   ....[111]....
        /*07ec*/ 	.word	0x000090e0
        /*07f0*/ 	.word	0x00000000
        /*07f4*/ 	.word	0x00000048
        /*07f8*/ 	.short	0x010a
        /*07fa*/ 	.byte	0xff
	.zero		1


	//   ....[112]....
        /*07fc*/ 	.word	0x00009130
        /*0800*/ 	.word	0x00000003
        /*0804*/ 	.word	0x000000d0
        /*0808*/ 	.short	0x010a
        /*080a*/ 	.byte	0xff
	.zero		1


	//   ....[113]....
        /*080c*/ 	.word	0x00009190
        /*0810*/ 	.word	0x00000000
        /*0814*/ 	.word	0x00000000
        /*0818*/ 	.short	0x010a
        /*081a*/ 	.byte	0xff
	.zero		1


	//   ....[114]....
        /*081c*/ 	.word	0x000091f0
        /*0820*/ 	.word	0x00000000
        /*0824*/ 	.word	0x00000000
        /*0828*/ 	.short	0x010a
        /*082a*/ 	.byte	0xff
	.zero		1


	//   ....[115]....
        /*082c*/ 	.word	0x00009250
        /*0830*/ 	.word	0x00000000
        /*0834*/ 	.word	0x00000000
        /*0838*/ 	.short	0x010a
        /*083a*/ 	.byte	0xff
	.zero		1


	//   ....[116]....
        /*083c*/ 	.word	0x000092b0
        /*0840*/ 	.word	0x00000000
        /*0844*/ 	.word	0x00000000
        /*0848*/ 	.short	0x010a
        /*084a*/ 	.byte	0xff
	.zero		1


	//   ....[117]....
        /*084c*/ 	.word	0x00009310
        /*0850*/ 	.word	0x00000000
        /*0854*/ 	.word	0x00000000
        /*0858*/ 	.short	0x010a
        /*085a*/ 	.byte	0xff
	.zero		1


	//   ....[118]....
        /*085c*/ 	.word	0x00009370
        /*0860*/ 	.word	0x00000000
        /*0864*/ 	.word	0x00000000
        /*0868*/ 	.short	0x010a
        /*086a*/ 	.byte	0xff
	.zero		1


	//   ....[119]....
        /*086c*/ 	.word	0x000093d0
        /*0870*/ 	.word	0x00000000
        /*0874*/ 	.word	0x00000000
        /*0878*/ 	.short	0x010a
        /*087a*/ 	.byte	0xff
	.zero		1


	//   ....[120]....
        /*087c*/ 	.word	0x00009430
        /*0880*/ 	.word	0x00000000
        /*0884*/ 	.word	0x00000000
        /*0888*/ 	.short	0x010a
        /*088a*/ 	.byte	0xff
	.zero		1


	//   ....[121]....
        /*088c*/ 	.word	0x00009480
        /*0890*/ 	.word	0x00000000
        /*0894*/ 	.word	0x00000110
        /*0898*/ 	.short	0x010a
        /*089a*/ 	.byte	0xff
	.zero		1


	//   ....[122]....
        /*089c*/ 	.word	0x000094e0
        /*08a0*/ 	.word	0x00000000
        /*08a4*/ 	.word	0x000000e0
        /*08a8*/ 	.short	0x010a
        /*08aa*/ 	.byte	0xff
	.zero		1


	//   ....[123]....
        /*08ac*/ 	.word	0x00009530
        /*08b0*/ 	.word	0x00000000
        /*08b4*/ 	.word	0x000000d0
        /*08b8*/ 	.short	0x010a
        /*08ba*/ 	.byte	0xff
	.zero		1


	//   ....[124]....
        /*08bc*/ 	.word	0x00009590
        /*08c0*/ 	.word	0x00000000
        /*08c4*/ 	.word	0x000000e0
        /*08c8*/ 	.short	0x010a
        /*08ca*/ 	.byte	0xff
	.zero		1


	//   ....[125]....
        /*08cc*/ 	.word	0x000095f0
        /*08d0*/ 	.word	0x00000005
        /*08d4*/ 	.word	0x00000008
        /*08d8*/ 	.short	0x010a
        /*08da*/ 	.byte	0xff
	.zero		1


	//   ....[126]....
        /*08dc*/ 	.word	0x000096e0
        /*08e0*/ 	.word	0x00000003
        /*08e4*/ 	.word	0x00000008
        /*08e8*/ 	.short	0x010a
        /*08ea*/ 	.byte	0xff
	.zero		1


	//   ....[127]....
        /*08ec*/ 	.word	0x00009730
        /*08f0*/ 	.word	0x00000002
        /*08f4*/ 	.word	0x000000d0
        /*08f8*/ 	.short	0x010a
        /*08fa*/ 	.byte	0xff
	.zero		1


	//   ....[128]....
        /*08fc*/ 	.word	0x00009790
        /*0900*/ 	.word	0x00000000
        /*0904*/ 	.word	0x00000100
        /*0908*/ 	.short	0x010a
        /*090a*/ 	.byte	0xff
	.zero		1


	//   ....[129]....
        /*090c*/ 	.word	0x000097f0
        /*0910*/ 	.word	0x00000000
        /*0914*/ 	.word	0x00000000
        /*0918*/ 	.short	0x010a
        /*091a*/ 	.byte	0xff
	.zero		1


	//   ....[130]....
        /*091c*/ 	.word	0x00009850
        /*0920*/ 	.word	0x00000000
        /*0924*/ 	.word	0x00000000
        /*0928*/ 	.short	0x010a
        /*092a*/ 	.byte	0xff
	.zero		1


	//   ....[131]....
        /*092c*/ 	.word	0x000098b0
        /*0930*/ 	.word	0x00000000
        /*0934*/ 	.word	0x00000130
        /*0938*/ 	.short	0x010a
        /*093a*/ 	.byte	0xff
	.zero		1


	//   ....[132]....
        /*093c*/ 	.word	0x00009900
        /*0940*/ 	.word	0x00000008
        /*0944*/ 	.word	0x000000d0
        /*0948*/ 	.short	0x010a
        /*094a*/ 	.byte	0xff
	.zero		1


	//   ....[133]....
        /*094c*/ 	.word	0x00009960
        /*0950*/ 	.word	0x00000000
        /*0954*/ 	.word	0x000000c8
        /*0958*/ 	.short	0x010a
        /*095a*/ 	.byte	0xff
	.zero		1


	//   ....[134]....
        /*095c*/ 	.word	0x000099c0
        /*0960*/ 	.word	0x00000000
        /*0964*/ 	.word	0x000000a8
        /*0968*/ 	.short	0x010a
        /*096a*/ 	.byte	0xff
	.zero		1


	//   ....[135]....
        /*096c*/ 	.word	0x00009a20
        /*0970*/ 	.word	0x00000005
        /*0974*/ 	.word	0x000000a8
        /*0978*/ 	.short	0x010a
        /*097a*/ 	.byte	0xff
	.zero		1


	//   ....[136]....
        /*097c*/ 	.word	0x00009a80
        /*0980*/ 	.word	0x00000000
        /*0984*/ 	.word	0x00000000
        /*0988*/ 	.short	0x010a
        /*098a*/ 	.byte	0xff
	.zero		1


	//   ....[137]....
        /*098c*/ 	.word	0x00009ae0
        /*0990*/ 	.word	0x00000000
        /*0994*/ 	.word	0x00000000
        /*0998*/ 	.short	0x010a
        /*099a*/ 	.byte	0xff
	.zero		1


	//   ....[138]....
        /*099c*/ 	.word	0x00009b30
        /*09a0*/ 	.word	0x00000000
        /*09a4*/ 	.word	0x000000d0
        /*09a8*/ 	.short	0x010a
        /*09aa*/ 	.byte	0xff
	.zero		1


	//   ....[139]....
        /*09ac*/ 	.word	0x00009b80
        /*09b0*/ 	.word	0x00000000
        /*09b4*/ 	.word	0x00000090
        /*09b8*/ 	.short	0x010a
        /*09ba*/ 	.byte	0xff
	.zero		1


	//   ....[140]....
        /*09bc*/ 	.word	0x00009bd0
        /*09c0*/ 	.word	0x00000059
        /*09c4*/ 	.word	0x000000f0
        /*09c8*/ 	.short	0x010a
        /*09ca*/ 	.byte	0xff
	.zero		1


	//   ....[141]....
        /*09cc*/ 	.word	0x00009c20
        /*09d0*/ 	.word	0x00000002
        /*09d4*/ 	.word	0x00000090
        /*09d8*/ 	.short	0x010a
        /*09da*/ 	.byte	0xff
	.zero		1


	//----- nvinfo : EIATTR_NUM_MBARRIERS
	.align		4
.L_47:
        /*09dc*/ 	.byte	0x03, 0x38
        /*09de*/ 	.short	0x0027


	//----- nvinfo : EIATTR_EXIT_INSTR_OFFSETS
	.align		4
        /*09e0*/ 	.byte	0x04, 0x1c
        /*09e2*/ 	.short	(.L_49 - .L_48)


	//   ....[0]....
.L_48:
        /*09e4*/ 	.word	0x000030d0


	//   ....[1]....
        /*09e8*/ 	.word	0x000035c0


	//   ....[2]....
        /*09ec*/ 	.word	0x00003620


	//   ....[3]....
        /*09f0*/ 	.word	0x00005100


	//   ....[4]....
        /*09f4*/ 	.word	0x00006190


	//   ....[5]....
        /*09f8*/ 	.word	0x000061d0


	//   ....[6]....
        /*09fc*/ 	.word	0x00008ef0


	//   ....[7]....
        /*0a00*/ 	.word	0x00008f70


	//   ....[8]....
        /*0a04*/ 	.word	0x00008fa0


	//   ....[9]....
        /*0a08*/ 	.word	0x00009010


	//----- nvinfo : EIATTR_MAX_THREADS
	.align		4
.L_49:
        /*0a0c*/ 	.byte	0x04, 0x05
        /*0a0e*/ 	.short	(.L_51 - .L_50)
.L_50:
        /*0a10*/ 	.word	0x00000100
        /*0a14*/ 	.word	0x00000001
        /*0a18*/ 	.word	0x00000001


	//----- nvinfo : EIATTR_CRS_STACK_SIZE
	.align		4
.L_51:
        /*0a1c*/ 	.byte	0x04, 0x1e
        /*0a1e*/ 	.short	(.L_53 - .L_52)
.L_52:
        /*0a20*/ 	.word	0x00000000


	//----- nvinfo : EIATTR_CBANK_PARAM_SIZE
	.align		4
.L_53:
        /*0a24*/ 	.byte	0x03, 0x19
        /*0a26*/ 	.short	0x0c00


	//----- nvinfo : EIATTR_PARAM_CBANK
	.align		4
        /*0a28*/ 	.byte	0x04, 0x0a
        /*0a2a*/ 	.short	(.L_55 - .L_54)
	.align		4
.L_54:
        /*0a2c*/ 	.word	index@(.nv.constant0._ZN7cutlass13device_kernelINS_4gemm6kernel13GemmUniversalIN4cute5tupleIJiiiiEEENS1_10collective13CollectiveMmaINS1_46MainloopSm100TmaUmmaWarpSpecializedBlockScaledILi9ELi2ELi2ENS5_IJNS4_1CILi2EEENSA_ILi1EEESC_EEEEENS5_IJNSA_ILi256EEENSA_ILi64EEENSA_ILi128EEEEEENS5_IJNS_12float_e5m2_tENS_13float_ue8m0_tEEEENS5_IJNS5_IJlSC_lEEENS4_6LayoutINS5_IJNS5_IJNS5_IJNSA_ILi32EEENSA_ILi4EEEEEEiEEESR_NS5_IJSC_iEEEEEENS5_IJNS5_IJNS5_IJNSA_ILi16EEESP_EEEiEEENS5_IJNS5_IJNSA_ILi0EEESC_EEENSA_ILi512EEEEEENS5_IJSX_iEEEEEEEEEEESL_S14_NS4_8TiledMMAINS4_8MMA_AtomIJNS4_27SM100_MMA_MXF8F6F4_2x1SM_SSISJ_SJ_fSK_Li256ELi64ELNS4_4UMMA5MajorE0ELS19_0ELNS18_7ScaleInE0ELS1A_0EEEEEENSN_INS5_IJSC_SC_SC_EEENS5_IJSX_SX_SX_EEEEENS5_IJNS4_10UnderscoreES1G_S1G_EEEEENS5_IJNS4_18SM100_TMA_2SM_LOADES1J_EEENS5_IJNS4_14ComposedLayoutINS4_7SwizzleILi3ELi4ELi3EEENS4_18smem_ptr_flag_bitsILi8EEENSN_INS5_IJNSA_ILi8EEESH_EEENS5_IJSH_SC_EEEEEEENSN_INS5_IJNS5_IJNS5_IJSQ_SC_EEENS5_IJSO_SC_EEEEEESC_NS5_IJSP_SC_EEEEEENS5_IJNS5_IJNS5_IJSV_SZ_EEESY_EEESX_NS5_IJSC_SZ_EEEEEEEEEEEvNS4_8identityENS5_IJS1J_NS4_28SM100_TMA_2SM_LOAD_MULTICASTEEEES25_vS26_EENS_8epilogue10collective18CollectiveEpilogueINS2A_23Sm100TmaWarpSpecializedILi3ELi2ELi32ELb1ELb0EEEJNS5_IJSH_SG_SH_EEENS5_IJNSN_ISH_SC_EENSN_ISO_SC_EEEEENS_10bfloat16_tESM_S2J_SM_NS2A_6fusion15FusionCallbacksIS2E_NS2K_17LinearCombinationIS2J_fS2J_fLNS_15FloatRoundStyleE2EEES2F_S2I_JEEENS4_5SM1004TMEM4LOAD26SM100_TMEM_LOAD_32dp32b32xENS4_13SM90_TMA_LOADENS1L_INS1M_ILi2ELi4ELi3EEENS1O_ILi16EEENSN_INS5_IJS1Q_SO_EEES1W_EEEENS4_39AutoVectorizingCopyWithAssumedAlignmentILi128EEENS4_14SM90_TMA_STOREES2Z_S31_S31_EEEvvEEEEvNT_6ParamsE)
        /*0a30*/ 	.short	0x0380
        /*0a32*/ 	.short	0x0c00


	//----- nvinfo : EIATTR_SW_WAR
	.align		4
.L_55:
        /*0a34*/ 	.byte	0x04, 0x36
        /*0a36*/ 	.short	(.L_57 - .L_56)
.L_56:
        /*0a38*/ 	.word	0x00000008
.L_57:


//--------------------- .nv.callgraph             --------------------------
	.section	.nv.callgraph,"",@"SHT_CUDA_CALLGRAPH"
	.align	4
	.sectionentsize	8
	.align		4
        /*0000*/ 	.word	0x00000000
	.align		4
        /*0004*/ 	.word	0xffffffff
	.align		4
        /*0008*/ 	.word	index@(_ZN7cutlass13device_kernelINS_4gemm6kernel13GemmUniversalIN4cute5tupleIJiiiiEEENS1_10collective13CollectiveMmaINS1_46MainloopSm100TmaUmmaWarpSpecializedBlockScaledILi9ELi2ELi2ENS5_IJNS4_1CILi2EEENSA_ILi1EEESC_EEEEENS5_IJNSA_ILi256EEENSA_ILi64EEENSA_ILi128EEEEEENS5_IJNS_12float_e5m2_tENS_13float_ue8m0_tEEEENS5_IJNS5_IJlSC_lEEENS4_6LayoutINS5_IJNS5_IJNS5_IJNSA_ILi32EEENSA_ILi4EEEEEEiEEESR_NS5_IJSC_iEEEEEENS5_IJNS5_IJNS5_IJNSA_ILi16EEESP_EEEiEEENS5_IJNS5_IJNSA_ILi0EEESC_EEENSA_ILi512EEEEEENS5_IJSX_iEEEEEEEEEEESL_S14_NS4_8TiledMMAINS4_8MMA_AtomIJNS4_27SM100_MMA_MXF8F6F4_2x1SM_SSISJ_SJ_fSK_Li256ELi64ELNS4_4UMMA5MajorE0ELS19_0ELNS18_7ScaleInE0ELS1A_0EEEEEENSN_INS5_IJSC_SC_SC_EEENS5_IJSX_SX_SX_EEEEENS5_IJNS4_10UnderscoreES1G_S1G_EEEEENS5_IJNS4_18SM100_TMA_2SM_LOADES1J_EEENS5_IJNS4_14ComposedLayoutINS4_7SwizzleILi3ELi4ELi3EEENS4_18smem_ptr_flag_bitsILi8EEENSN_INS5_IJNSA_ILi8EEESH_EEENS5_IJSH_SC_EEEEEEENSN_INS5_IJNS5_IJNS5_IJSQ_SC_EEENS5_IJSO_SC_EEEEEESC_NS5_IJSP_SC_EEEEEENS5_IJNS5_IJNS5_IJSV_SZ_EEESY_EEESX_NS5_IJSC_SZ_EEEEEEEEEEEvNS4_8identityENS5_IJS1J_NS4_28SM100_TMA_2SM_LOAD_MULTICASTEEEES25_vS26_EENS_8epilogue10collective18CollectiveEpilogueINS2A_23Sm100TmaWarpSpecializedILi3ELi2ELi32ELb1ELb0EEEJNS5_IJSH_SG_SH_EEENS5_IJNSN_ISH_SC_EENSN_ISO_SC_EEEEENS_10bfloat16_tESM_S2J_SM_NS2A_6fusion15FusionCallbacksIS2E_NS2K_17LinearCombinationIS2J_fS2J_fLNS_15FloatRoundStyleE2EEES2F_S2I_JEEENS4_5SM1004TMEM4LOAD26SM100_TMEM_LOAD_32dp32b32xENS4_13SM90_TMA_LOADENS1L_INS1M_ILi2ELi4ELi3EEENS1O_ILi16EEENSN_INS5_IJS1Q_SO_EEES1W_EEEENS4_39AutoVectorizingCopyWithAssumedAlignmentILi128EEENS4_14SM90_TMA_STOREES2Z_S31_S31_EEEvvEEEEvNT_6ParamsE)
	.align		4
        /*000c*/ 	.word	index@(__assertfail)
	.align		4
        /*0010*/ 	.word	0x00000000
	.align		4
        /*0014*/ 	.word	0xfffffffe
	.align		4
        /*0018*/ 	.word	0x00000000
	.align		4
        /*001c*/ 	.word	0xfffffffd
	.align		4
        /*0020*/ 	.word	0x00000000
	.align		4
        /*0024*/ 	.word	0xfffffffc


//--------------------- .nv.constant4             --------------------------
	.section	.nv.constant4,"a",@progbits
	.align	8
	.align		8
.nv.constant4:
        /*0000*/ 	.dword	__assertfail
	.align		8
        /*0008*/ 	.dword	__unnamed_1
	.align		8
        /*0010*/ 	.dword	__unnamed_2
	.align		8
        /*0018*/ 	.dword	_ZN40_INTERNAL_93dda9c2_4_k_cu_def390f5_385524cuda3std3__45__cpo5beginE
	.align		8
        /*0020*/ 	.dword	_ZN40_INTERNAL_93dda9c2_4_k_cu_def390f5_385524cuda3std3__45__cpo3endE
	.align		8
        /*0028*/ 	.dword	_ZN40_INTERNAL_93dda9c2_4_k_cu_def390f5_385524cuda3std3__45__cpo6cbeginE
	.align		8
        /*0030*/ 	.dword	_ZN40_INTERNAL_93dda9c2_4_k_cu_def390f5_385524cuda3std3__45__cpo4cendE
	.align		8
        /*0038*/ 	.dword	_ZN40_INTERNAL_93dda9c2_4_k_cu_def390f5_385524cuda3std3__442_GLOBAL__N__93dda9c2_4_k_cu_def390f5_385526ignoreE
	.align		8
        /*0040*/ 	.dword	_ZN40_INTERNAL_93dda9c2_4_k_cu_def390f5_385524cuda3std3__419piecewise_constructE
	.align		8
        /*0048*/ 	.dword	_ZN40_INTERNAL_93dda9c2_4_k_cu_def390f5_385524cuda3std3__48in_placeE
	.align		8
        /*0050*/ 	.dword	_ZN40_INTERNAL_93dda9c2_4_k_cu_def390f5_385524cuda3std6ranges3__45__cpo4swapE
	.align		8
        /*0058*/ 	.dword	_ZN40_INTERNAL_93dda9c2_4_k_cu_def390f5_385524cuda3std6ranges3__45__cpo9iter_moveE
	.align		8
        /*0060*/ 	.dword	_ZN40_INTERNAL_93dda9c2_4_k_cu_def390f5_385524cute7productE
	.align		8
        /*0068*/ 	.dword	_ZN40_INTERNAL_93dda9c2_4_k_cu_def390f5_385524cute1_E
	.align		8
        /*0070*/ 	.dword	$str$25
	.align		8
        /*0078*/ 	.dword	$str$26
	.align		8
        /*0080*/ 	.dword	$str$27
	.align		8
        /*0088*/ 	.dword	$str$28


//--------------------- .text._ZN7cutlass13device_kernelINS_4gemm6kernel13GemmUniversalIN4cute5tupleIJiiiiEEENS1_10collective13CollectiveMmaINS1_46MainloopSm100TmaUmmaWarpSpecializedBlockScaledILi9ELi2ELi2ENS5_IJNS4_1CILi2EEENSA_ILi1EEESC_EEEEENS5_IJNSA_ILi256EEENSA_ILi64EEENSA_ILi128EEEEEENS5_IJNS_12float_e5m2_tENS_13float_ue8m0_tEEEENS5_IJNS5_IJlSC_lEEENS4_6LayoutINS5_IJNS5_IJNS5_IJNSA_ILi32EEENSA_ILi4EEEEEEiEEESR_NS5_IJSC_iEEEEEENS5_IJNS5_IJNS5_IJNSA_ILi16EEESP_EEEiEEENS5_IJNS5_IJNSA_ILi0EEESC_EEENSA_ILi512EEEEEENS5_IJSX_iEEEEEEEEEEESL_S14_NS4_8TiledMMAINS4_8MMA_AtomIJNS4_27SM100_MMA_MXF8F6F4_2x1SM_SSISJ_SJ_fSK_Li256ELi64ELNS4_4UMMA5MajorE0ELS19_0ELNS18_7ScaleInE0ELS1A_0EEEEEENSN_INS5_IJSC_SC_SC_EEENS5_IJSX_SX_SX_EEEEENS5_IJNS4_10UnderscoreES1G_S1G_EEEEENS5_IJNS4_18SM100_TMA_2SM_LOADES1J_EEENS5_IJNS4_14ComposedLayoutINS4_7SwizzleILi3ELi4ELi3EEENS4_18smem_ptr_flag_bitsILi8EEENSN_INS5_IJNSA_ILi8EEESH_EEENS5_IJSH_SC_EEEEEEENSN_INS5_IJNS5_IJNS5_IJSQ_SC_EEENS5_IJSO_SC_EEEEEESC_NS5_IJSP_SC_EEEEEENS5_IJNS5_IJNS5_IJSV_SZ_EEESY_EEESX_NS5_IJSC_SZ_EEEEEEEEEEEvNS4_8identityENS5_IJS1J_NS4_28SM100_TMA_2SM_LOAD_MULTICASTEEEES25_vS26_EENS_8epilogue10collective18CollectiveEpilogueINS2A_23Sm100TmaWarpSpecializedILi3ELi2ELi32ELb1ELb0EEEJNS5_IJSH_SG_SH_EEENS5_IJNSN_ISH_SC_EENSN_ISO_SC_EEEEENS_10bfloat16_tESM_S2J_SM_NS2A_6fusion15FusionCallbacksIS2E_NS2K_17LinearCombinationIS2J_fS2J_fLNS_15FloatRoundStyleE2EEES2F_S2I_JEEENS4_5SM1004TMEM4LOAD26SM100_TMEM_LOAD_32dp32b32xENS4_13SM90_TMA_LOADENS1L_INS1M_ILi2ELi4ELi3EEENS1O_ILi16EEENSN_INS5_IJS1Q_SO_EEES1W_EEEENS4_39AutoVectorizingCopyWithAssumedAlignmentILi128EEENS4_14SM90_TMA_STOREES2Z_S31_S31_EEEvvEEEEvNT_6ParamsE --------------------------
	.section	.text._ZN7cutlass13device_kernelINS_4gemm6kernel13GemmUniversalIN4cute5tupleIJiiiiEEENS1_10collective13CollectiveMmaINS1_46MainloopSm100TmaUmmaWarpSpecializedBlockScaledILi9ELi2ELi2ENS5_IJNS4_1CILi2EEENSA_ILi1EEESC_EEEEENS5_IJNSA_ILi256EEENSA_ILi64EEENSA_ILi128EEEEEENS5_IJNS_12float_e5m2_tENS_13float_ue8m0_tEEEENS5_IJNS5_IJlSC_lEEENS4_6LayoutINS5_IJNS5_IJNS5_IJNSA_ILi32EEENSA_ILi4EEEEEEiEEESR_NS5_IJSC_iEEEEEENS5_IJNS5_IJNS5_IJNSA_ILi16EEESP_EEEiEEENS5_IJNS5_IJNSA_ILi0EEESC_EEENSA_ILi512EEEEEENS5_IJSX_iEEEEEEEEEEESL_S14_NS4_8TiledMMAINS4_8MMA_AtomIJNS4_27SM100_MMA_MXF8F6F4_2x1SM_SSISJ_SJ_fSK_Li256ELi64ELNS4_4UMMA5MajorE0ELS19_0ELNS18_7ScaleInE0ELS1A_0EEEEEENSN_INS5_IJSC_SC_SC_EEENS5_IJSX_SX_SX_EEEEENS5_IJNS4_10UnderscoreES1G_S1G_EEEEENS5_IJNS4_18SM100_TMA_2SM_LOADES1J_EEENS5_IJNS4_14ComposedLayoutINS4_7SwizzleILi3ELi4ELi3EEENS4_18smem_ptr_flag_bitsILi8EEENSN_INS5_IJNSA_ILi8EEESH_EEENS5_IJSH_SC_EEEEEEENSN_INS5_IJNS5_IJNS5_IJSQ_SC_EEENS5_IJSO_SC_EEEEEESC_NS5_IJSP_SC_EEEEEENS5_IJNS5_IJNS5_IJSV_SZ_EEESY_EEESX_NS5_IJSC_SZ_EEEEEEEEEEEvNS4_8identityENS5_IJS1J_NS4_28SM100_TMA_2SM_LOAD_MULTICASTEEEES25_vS26_EENS_8epilogue10collective18CollectiveEpilogueINS2A_23Sm100TmaWarpSpecializedILi3ELi2ELi32ELb1ELb0EEEJNS5_IJSH_SG_SH_EEENS5_IJNSN_ISH_SC_EENSN_ISO_SC_EEEEENS_10bfloat16_tESM_S2J_SM_NS2A_6fusion15FusionCallbacksIS2E_NS2K_17LinearCombinationIS2J_fS2J_fLNS_15FloatRoundStyleE2EEES2F_S2I_JEEENS4_5SM1004TMEM4LOAD26SM100_TMEM_LOAD_32dp32b32xENS4_13SM90_TMA_LOADENS1L_INS1M_ILi2ELi4ELi3EEENS1O_ILi16EEENSN_INS5_IJS1Q_SO_EEES1W_EEEENS4_39AutoVectorizingCopyWithAssumedAlignmentILi128EEENS4_14SM90_TMA_STOREES2Z_S31_S31_EEEvvEEEEvNT_6ParamsE,"ax",@progbits
	.align	128
.text._ZN7cutlass13device_kernelINS_4gemm6kernel13GemmUniversalIN4cute5tupleIJiiiiEEENS1_10collective13CollectiveMmaINS1_46MainloopSm100TmaUmmaWarpSpecializedBlockScaledILi9ELi2ELi2ENS5_IJNS4_1CILi2EEENSA_ILi1EEESC_EEEEENS5_IJNSA_ILi256EEENSA_ILi64EEENSA_ILi128EEEEEENS5_IJNS_12float_e5m2_tENS_13float_ue8m0_tEEEENS5_IJNS5_IJlSC_lEEENS4_6LayoutINS5_IJNS5_IJNS5_IJNSA_ILi32EEENSA_ILi4EEEEEEiEEESR_NS5_IJSC_iEEEEEENS5_IJNS5_IJNS5_IJNSA_ILi16EEESP_EEEiEEENS5_IJNS5_IJNSA_ILi0EEESC_EEENSA_ILi512EEEEEENS5_IJSX_iEEEEEEEEEEESL_S14_NS4_8TiledMMAINS4_8MMA_AtomIJNS4_27SM100_MMA_MXF8F6F4_2x1SM_SSISJ_SJ_fSK_Li256ELi64ELNS4_4UMMA5MajorE0ELS19_0ELNS18_7ScaleInE0ELS1A_0EEEEEENSN_INS5_IJSC_SC_SC_EEENS5_IJSX_SX_SX_EEEEENS5_IJNS4_10UnderscoreES1G_S1G_EEEEENS5_IJNS4_18SM100_TMA_2SM_LOADES1J_EEENS5_IJNS4_14ComposedLayoutINS4_7SwizzleILi3ELi4ELi3EEENS4_18smem_ptr_flag_bitsILi8EEENSN_INS5_IJNSA_ILi8EEESH_EEENS5_IJSH_SC_EEEEEEENSN_INS5_IJNS5_IJNS5_IJSQ_SC_EEENS5_IJSO_SC_EEEEEESC_NS5_IJSP_SC_EEEEEENS5_IJNS5_IJNS5_IJSV_SZ_EEESY_EEESX_NS5_IJSC_SZ_EEEEEEEEEEEvNS4_8identityENS5_IJS1J_NS4_28SM100_TMA_2SM_LOAD_MULTICASTEEEES25_vS26_EENS_8epilogue10collective18CollectiveEpilogueINS2A_23Sm100TmaWarpSpecializedILi3ELi2ELi32ELb1ELb0EEEJNS5_IJSH_SG_SH_EEENS5_IJNSN_ISH_SC_EENSN_ISO_SC_EEEEENS_10bfloat16_tESM_S2J_SM_NS2A_6fusion15FusionCallbacksIS2E_NS2K_17LinearCombinationIS2J_fS2J_fLNS_15FloatRoundStyleE2EEES2F_S2I_JEEENS4_5SM1004TMEM4LOAD26SM100_TMEM_LOAD_32dp32b32xENS4_13SM90_TMA_LOADENS1L_INS1M_ILi2ELi4ELi3EEENS1O_ILi16EEENSN_INS5_IJS1Q_SO_EEES1W_EEEENS4_39AutoVectorizingCopyWithAssumedAlignmentILi128EEENS4_14SM90_TMA_STOREES2Z_S31_S31_EEEvvEEEEvNT_6ParamsE:
        .type           _ZN7cutlass13device_kernelINS_4gemm6kernel13GemmUniversalIN4cute5tupleIJiiiiEEENS1_10collective13CollectiveMmaINS1_46MainloopSm100TmaUmmaWarpSpecializedBlockScaledILi9ELi2ELi2ENS5_IJNS4_1CILi2EEENSA_ILi1EEESC_EEEEENS5_IJNSA_ILi256EEENSA_ILi64EEENSA_ILi128EEEEEENS5_IJNS_12float_e5m2_tENS_13float_ue8m0_tEEEENS5_IJNS5_IJlSC_lEEENS4_6LayoutINS5_IJNS5_IJNS5_IJNSA_ILi32EEENSA_ILi4EEEEEEiEEESR_NS5_IJSC_iEEEEEENS5_IJNS5_IJNS5_IJNSA_ILi16EEESP_EEEiEEENS5_IJNS5_IJNSA_ILi0EEESC_EEENSA_ILi512EEEEEENS5_IJSX_iEEEEEEEEEEESL_S14_NS4_8TiledMMAINS4_8MMA_AtomIJNS4_27SM100_MMA_MXF8F6F4_2x1SM_SSISJ_SJ_fSK_Li256ELi64ELNS4_4UMMA5MajorE0ELS19_0ELNS18_7ScaleInE0ELS1A_0EEEEEENSN_INS5_IJSC_SC_SC_EEENS5_IJSX_SX_SX_EEEEENS5_IJNS4_10UnderscoreES1G_S1G_EEEEENS5_IJNS4_18SM100_TMA_2SM_LOADES1J_EEENS5_IJNS4_14ComposedLayoutINS4_7SwizzleILi3ELi4ELi3EEENS4_18smem_ptr_flag_bitsILi8EEENSN_INS5_IJNSA_ILi8EEESH_EEENS5_IJSH_SC_EEEEEEENSN_INS5_IJNS5_IJNS5_IJSQ_SC_EEENS5_IJSO_SC_EEEEEESC_NS5_IJSP_SC_EEEEEENS5_IJNS5_IJNS5_IJSV_SZ_EEESY_EEESX_NS5_IJSC_SZ_EEEEEEEEEEEvNS4_8identityENS5_IJS1J_NS4_28SM100_TMA_2SM_LOAD_MULTICASTEEEES25_vS26_EENS_8epilogue10collective18CollectiveEpilogueINS2A_23Sm100TmaWarpSpecializedILi3ELi2ELi32ELb1ELb0EEEJNS5_IJSH_SG_SH_EEENS5_IJNSN_ISH_SC_EENSN_ISO_SC_EEEEENS_10bfloat16_tESM_S2J_SM_NS2A_6fusion15FusionCallbacksIS2E_NS2K_17LinearCombinationIS2J_fS2J_fLNS_15FloatRoundStyleE2EEES2F_S2I_JEEENS4_5SM1004TMEM4LOAD26SM100_TMEM_LOAD_32dp32b32xENS4_13SM90_TMA_LOADENS1L_INS1M_ILi2ELi4ELi3EEENS1O_ILi16EEENSN_INS5_IJS1Q_SO_EEES1W_EEEENS4_39AutoVectorizingCopyWithAssumedAlignmentILi128EEENS4_14SM90_TMA_STOREES2Z_S31_S31_EEEvvEEEEvNT_6ParamsE,@function
        .size           _ZN7cutlass13device_kernelINS_4gemm6kernel13GemmUniversalIN4cute5tupleIJiiiiEEENS1_10collective13CollectiveMmaINS1_46MainloopSm100TmaUmmaWarpSpecializedBlockScaledILi9ELi2ELi2ENS5_IJNS4_1CILi2EEENSA_ILi1EEESC_EEEEENS5_IJNSA_ILi256EEENSA_ILi64EEENSA_ILi128EEEEEENS5_IJNS_12float_e5m2_tENS_13float_ue8m0_tEEEENS5_IJNS5_IJlSC_lEEENS4_6LayoutINS5_IJNS5_IJNS5_IJNSA_ILi32EEENSA_ILi4EEEEEEiEEESR_NS5_IJSC_iEEEEEENS5_IJNS5_IJNS5_IJNSA_ILi16EEESP_EEEiEEENS5_IJNS5_IJNSA_ILi0EEESC_EEENSA_ILi512EEEEEENS5_IJSX_iEEEEEEEEEEESL_S14_NS4_8TiledMMAINS4_8MMA_AtomIJNS4_27SM100_MMA_MXF8F6F4_2x1SM_SSISJ_SJ_fSK_Li256ELi64ELNS4_4UMMA5MajorE0ELS19_0ELNS18_7ScaleInE0ELS1A_0EEEEEENSN_INS5_IJSC_SC_SC_EEENS5_IJSX_SX_SX_EEEEENS5_IJNS4_10UnderscoreES1G_S1G_EEEEENS5_IJNS4_18SM100_TMA_2SM_LOADES1J_EEENS5_IJNS4_14ComposedLayoutINS4_7SwizzleILi3ELi4ELi3EEENS4_18smem_ptr_flag_bitsILi8EEENSN_INS5_IJNSA_ILi8EEESH_EEENS5_IJSH_SC_EEEEEEENSN_INS5_IJNS5_IJNS5_IJSQ_SC_EEENS5_IJSO_SC_EEEEEESC_NS5_IJSP_SC_EEEEEENS5_IJNS5_IJNS5_IJSV_SZ_EEESY_EEESX_NS5_IJSC_SZ_EEEEEEEEEEEvNS4_8identityENS5_IJS1J_NS4_28SM100_TMA_2SM_LOAD_MULTICASTEEEES25_vS26_EENS_8epilogue10collective18CollectiveEpilogueINS2A_23Sm100TmaWarpSpecializedILi3ELi2ELi32ELb1ELb0EEEJNS5_IJSH_SG_SH_EEENS5_IJNSN_ISH_SC_EENSN_ISO_SC_EEEEENS_10bfloat16_tESM_S2J_SM_NS2A_6fusion15FusionCallbacksIS2E_NS2K_17LinearCombinationIS2J_fS2J_fLNS_15FloatRoundStyleE2EEES2F_S2I_JEEENS4_5SM1004TMEM4LOAD26SM100_TMEM_LOAD_32dp32b32xENS4_13SM90_TMA_LOADENS1L_INS1M_ILi2ELi4ELi3EEENS1O_ILi16EEENSN_INS5_IJS1Q_SO_EEES1W_EEEENS4_39AutoVectorizingCopyWithAssumedAlignmentILi128EEENS4_14SM90_TMA_STOREES2Z_S31_S31_EEEvvEEEEvNT_6ParamsE,(.L_x_191 - _ZN7cutlass13device_kernelINS_4gemm6kernel13GemmUniversalIN4cute5tupleIJiiiiEEENS1_10collective13CollectiveMmaINS1_46MainloopSm100TmaUmmaWarpSpecializedBlockScaledILi9ELi2ELi2ENS5_IJNS4_1CILi2EEENSA_ILi1EEESC_EEEEENS5_IJNSA_ILi256EEENSA_ILi64EEENSA_ILi128EEEEEENS5_IJNS_12float_e5m2_tENS_13float_ue8m0_tEEEENS5_IJNS5_IJlSC_lEEENS4_6LayoutINS5_IJNS5_IJNS5_IJNSA_ILi32EEENSA_ILi4EEEEEEiEEESR_NS5_IJSC_iEEEEEENS5_IJNS5_IJNS5_IJNSA_ILi16EEESP_EEEiEEENS5_IJNS5_IJNSA_ILi0EEESC_EEENSA_ILi512EEEEEENS5_IJSX_iEEEEEEEEEEESL_S14_NS4_8TiledMMAINS4_8MMA_AtomIJNS4_27SM100_MMA_MXF8F6F4_2x1SM_SSISJ_SJ_fSK_Li256ELi64ELNS4_4UMMA5MajorE0ELS19_0ELNS18_7ScaleInE0ELS1A_0EEEEEENSN_INS5_IJSC_SC_SC_EEENS5_IJSX_SX_SX_EEEEENS5_IJNS4_10UnderscoreES1G_S1G_EEEEENS5_IJNS4_18SM100_TMA_2SM_LOADES1J_EEENS5_IJNS4_14ComposedLayoutINS4_7SwizzleILi3ELi4ELi3EEENS4_18smem_ptr_flag_bitsILi8EEENSN_INS5_IJNSA_ILi8EEESH_EEENS5_IJSH_SC_EEEEEEENSN_INS5_IJNS5_IJNS5_IJSQ_SC_EEENS5_IJSO_SC_EEEEEESC_NS5_IJSP_SC_EEEEEENS5_IJNS5_IJNS5_IJSV_SZ_EEESY_EEESX_NS5_IJSC_SZ_EEEEEEEEEEEvNS4_8identityENS5_IJS1J_NS4_28SM100_TMA_2SM_LOAD_MULTICASTEEEES25_vS26_EENS_8epilogue10collective18CollectiveEpilogueINS2A_23Sm100TmaWarpSpecializedILi3ELi2ELi32ELb1ELb0EEEJNS5_IJSH_SG_SH_EEENS5_IJNSN_ISH_SC_EENSN_ISO_SC_EEEEENS_10bfloat16_tESM_S2J_SM_NS2A_6fusion15FusionCallbacksIS2E_NS2K_17LinearCombinationIS2J_fS2J_fLNS_15FloatRoundStyleE2EEES2F_S2I_JEEENS4_5SM1004TMEM4LOAD26SM100_TMEM_LOAD_32dp32b32xENS4_13SM90_TMA_LOADENS1L_INS1M_ILi2ELi4ELi3EEENS1O_ILi16EEENSN_INS5_IJS1Q_SO_EEES1W_EEEENS4_39AutoVectorizingCopyWithAssumedAlignmentILi128EEENS4_14SM90_TMA_STOREES2Z_S31_S31_EEEvvEEEEvNT_6ParamsE)
        .other          _ZN7cutlass13device_kernelINS_4gemm6kernel13GemmUniversalIN4cute5tupleIJiiiiEEENS1_10collective13CollectiveMmaINS1_46MainloopSm100TmaUmmaWarpSpecializedBlockScaledILi9ELi2ELi2ENS5_IJNS4_1CILi2EEENSA_ILi1EEESC_EEEEENS5_IJNSA_ILi256EEENSA_ILi64EEENSA_ILi128EEEEEENS5_IJNS_12float_e5m2_tENS_13float_ue8m0_tEEEENS5_IJNS5_IJlSC_lEEENS4_6LayoutINS5_IJNS5_IJNS5_IJNSA_ILi32EEENSA_ILi4EEEEEEiEEESR_NS5_IJSC_iEEEEEENS5_IJNS5_IJNS5_IJNSA_ILi16EEESP_EEEiEEENS5_IJNS5_IJNSA_ILi0EEESC_EEENSA_ILi512EEEEEENS5_IJSX_iEEEEEEEEEEESL_S14_NS4_8TiledMMAINS4_8MMA_AtomIJNS4_27SM100_MMA_MXF8F6F4_2x1SM_SSISJ_SJ_fSK_Li256ELi64ELNS4_4UMMA5MajorE0ELS19_0ELNS18_7ScaleInE0ELS1A_0EEEEEENSN_INS5_IJSC_SC_SC_EEENS5_IJSX_SX_SX_EEEEENS5_IJNS4_10UnderscoreES1G_S1G_EEEEENS5_IJNS4_18SM100_TMA_2SM_LOADES1J_EEENS5_IJNS4_14ComposedLayoutINS4_7SwizzleILi3ELi4ELi3EEENS4_18smem_ptr_flag_bitsILi8EEENSN_INS5_IJNSA_ILi8EEESH_EEENS5_IJSH_SC_EEEEEEENSN_INS5_IJNS5_IJNS5_IJSQ_SC_EEENS5_IJSO_SC_EEEEEESC_NS5_IJSP_SC_EEEEEENS5_IJNS5_IJNS5_IJSV_SZ_EEESY_EEESX_NS5_IJSC_SZ_EEEEEEEEEEEvNS4_8identityENS5_IJS1J_NS4_28SM100_TMA_2SM_LOAD_MULTICASTEEEES25_vS26_EENS_8epilogue10collective18CollectiveEpilogueINS2A_23Sm100TmaWarpSpecializedILi3ELi2ELi32ELb1ELb0EEEJNS5_IJSH_SG_SH_EEENS5_IJNSN_ISH_SC_EENSN_ISO_SC_EEEEENS_10bfloat16_tESM_S2J_SM_NS2A_6fusion15FusionCallbacksIS2E_NS2K_17LinearCombinationIS2J_fS2J_fLNS_15FloatRoundStyleE2EEES2F_S2I_JEEENS4_5SM1004TMEM4LOAD26SM100_TMEM_LOAD_32dp32b32xENS4_13SM90_TMA_LOADENS1L_INS1M_ILi2ELi4ELi3EEENS1O_ILi16EEENSN_INS5_IJS1Q_SO_EEES1W_EEEENS4_39AutoVectorizingCopyWithAssumedAlignmentILi128EEENS4_14SM90_TMA_STOREES2Z_S31_S31_EEEvvEEEEvNT_6ParamsE,@"STO_CUDA_ENTRY STV_DEFAULT"
_ZN7cutlass13device_kernelINS_4gemm6kernel13GemmUniversalIN4cute5tupleIJiiiiEEENS1_10collective13CollectiveMmaINS1_46MainloopSm100TmaUmmaWarpSpecializedBlockScaledILi9ELi2ELi2ENS5_IJNS4_1CILi2EEENSA_ILi1EEESC_EEEEENS5_IJNSA_ILi256EEENSA_ILi64EEENSA_ILi128EEEEEENS5_IJNS_12float_e5m2_tENS_13float_ue8m0_tEEEENS5_IJNS5_IJlSC_lEEENS4_6LayoutINS5_IJNS5_IJNS5_IJNSA_ILi32EEENSA_ILi4EEEEEEiEEESR_NS5_IJSC_iEEEEEENS5_IJNS5_IJNS5_IJNSA_ILi16EEESP_EEEiEEENS5_IJNS5_IJNSA_ILi0EEESC_EEENSA_ILi512EEEEEENS5_IJSX_iEEEEEEEEEEESL_S14_NS4_8TiledMMAINS4_8MMA_AtomIJNS4_27SM100_MMA_MXF8F6F4_2x1SM_SSISJ_SJ_fSK_Li256ELi64ELNS4_4UMMA5MajorE0ELS19_0ELNS18_7ScaleInE0ELS1A_0EEEEEENSN_INS5_IJSC_SC_SC_EEENS5_IJSX_SX_SX_EEEEENS5_IJNS4_10UnderscoreES1G_S1G_EEEEENS5_IJNS4_18SM100_TMA_2SM_LOADES1J_EEENS5_IJNS4_14ComposedLayoutINS4_7SwizzleILi3ELi4ELi3EEENS4_18smem_ptr_flag_bitsILi8EEENSN_INS5_IJNSA_ILi8EEESH_EEENS5_IJSH_SC_EEEEEEENSN_INS5_IJNS5_IJNS5_IJSQ_SC_EEENS5_IJSO_SC_EEEEEESC_NS5_IJSP_SC_EEEEEENS5_IJNS5_IJNS5_IJSV_SZ_EEESY_EEESX_NS5_IJSC_SZ_EEEEEEEEEEEvNS4_8identityENS5_IJS1J_NS4_28SM100_TMA_2SM_LOAD_MULTICASTEEEES25_vS26_EENS_8epilogue10collective18CollectiveEpilogueINS2A_23Sm100TmaWarpSpecializedILi3ELi2ELi32ELb1ELb0EEEJNS5_IJSH_SG_SH_EEENS5_IJNSN_ISH_SC_EENSN_ISO_SC_EEEEENS_10bfloat16_tESM_S2J_SM_NS2A_6fusion15FusionCallbacksIS2E_NS2K_17LinearCombinationIS2J_fS2J_fLNS_15FloatRoundStyleE2EEES2F_S2I_JEEENS4_5SM1004TMEM4LOAD26SM100_TMEM_LOAD_32dp32b32xENS4_13SM90_TMA_LOADENS1L_INS1M_ILi2ELi4ELi3EEENS1O_ILi16EEENSN_INS5_IJS1Q_SO_EEES1W_EEEENS4_39AutoVectorizingCopyWithAssumedAlignmentILi128EEENS4_14SM90_TMA_STOREES2Z_S31_S31_EEEvvEEEEvNT_6ParamsE:
[----:B------:R-:W1:Y:S01]  /*0000*/  LDC R1, c[0x0][0x37c] ;  /* 0x0000df00ff017b82 */ /* 0x000e620000000800 */
[----:B------:R-:W2:Y:S01]  /*0010*/  S2R R92, SR_TID.X ;  /* 0x00000000005c7919 */ /* 0x000ea20000002100 */
[----:B------:R-:W3:Y:S06]  /*0020*/  LDCU.64 UR12, c[0x0][0xc90] ;  /* 0x00019200ff0c77ac */ /* 0x000eec0008000a00 */
[----:B------:R-:W4:Y:S01]  /*0030*/  S2UR UR55, SR_CgaCtaId ;  /* 0x00000000003779c3 */ /* 0x000f220000008800 */
[----:B------:R-:W-:Y:S02]  /*0040*/  PRMT R84, RZ, 0x7610, R84 ;  /* 0x00007610ff547816 */ /* 0x000fe40000000054 */
[----:B------:R-:W-:Y:S01]  /*0050*/  ELECT P1, URZ, PT ;  /* 0x0000000000ff782f */ /* 0x000fe20003820000 */
[----:B---3--:R-:W-:-:S04]  /*0060*/  UISETP.NE.U32.AND UP0, UPT, UR12, URZ, UPT ;  /* 0x000000ff0c00728c */ /* 0x008fc8000bf05070 */
[----:B------:R-:W-:Y:S02]  /*0070*/  UISETP.NE.AND.EX UP0, UPT, UR13, URZ, UPT, UP0 ;  /* 0x000000ff0d00728c */ /* 0x000fe4000bf05300 */
[----:B----4-:R-:W-:Y:S02]  /*0080*/  ULOP3.LUT UR71, UR55, 0x1, URZ, 0xc0, !UPT ;  /* 0x0000000137477892 */ /* 0x010fe4000f8ec0ff */
[----:B------:R-:W-:Y:S01]  /*0090*/  ULOP3.LUT UR70, UR55, 0x1, URZ, 0x3c, !UPT ;  /* 0x0000000137467892 */ /* 0x000fe2000f8e3cff */
[----:B--2---:R-:W-:-:S05]  /*00a0*/  SHF.R.U32.HI R85, RZ, 0x5, R92 ;  /* 0x00000005ff557819 */ /* 0x004fca000001165c */
[----:B------:R-:W2:Y:S02]  /*00b0*/  SHFL.IDX PT, R0, R85, RZ, 0x1f ;  /* 0x00001fff55007589 */ /* 0x000ea400000e0000 */
[----:B--2---:R-:W-:Y:S01]  /*00c0*/  R2UR UR18, R0 ;  /* 0x00000000001272ca */ /* 0x004fe200000e0000 */
[----:B-1----:R-:W-:-:S14]  /*00d0*/  BRA.U UP0, `(.L_x_0) ;  /* 0x0000000100307547 */ /* 0x002fdc000b800000 */
[----:B------:R-:W1:Y:S02]  /*00e0*/  LDCU.64 UR4, c[0x0][0xc88] ;  /* 0x00019100ff0477ac */ /* 0x000e640008000a00 */
[----:B-1----:R-:W-:-:S04]  /*00f0*/  UISETP.NE.U32.AND UP0, UPT, UR4, URZ, UPT ;  /* 0x000000ff0400728c */ /* 0x002fc8000bf05070 */
[----:B------:R-:W-:-:S09]  /*0100*/  UISETP.NE.AND.EX UP0, UPT, UR5, URZ, UPT, UP0 ;  /* 0x000000ff0500728c */ /* 0x000fd2000bf05300 */
[----:B------:R-:W-:Y:S05]  /*0110*/  BRA.U !UP0, `(.L_x_1) ;  /* 0x0000000108147547 */ /* 0x000fea000b800000 */
[----:B------:R-:W1:Y:S01]  /*0120*/  LDC.64 R2, c[0x0][0xc88] ;  /* 0x00032200ff027b82 */ /* 0x000e620000000a00 */
[----:B------:R-:W1:Y:S02]  /*0130*/  LDCU.64 UR4, c[0x0][0x358] ;  /* 0x00006b00ff0477ac */ /* 0x000e640008000a00 */
[----:B-1----:R1:W5:Y:S01]  /*0140*/  LDG.E R41, desc[UR4][R2.64] ;  /* 0x0000000402297981 */ /* 0x002362000c1e1900 */
[----:B------:R-:W-:Y:S01]  /*0150*/  HFMA2 R84, -RZ, RZ, 0, 5.9604644775390625e-08 ;  /* 0x00000001ff547431 */ /* 0x000fe200000001ff */
[----:B------:R-:W-:Y:S05]  /*0160*/  BRA `(.L_x_0) ;  /* 0x00000000000c7947 */ /* 0x000fea0003800000 */
.L_x_1:
[----:B------:R-:W1:Y:S01]  /*0170*/  LDCU UR4, c[0x0][0xc80] ;  /* 0x00019000ff0477ac */ /* 0x000e620008000800 */
[----:B------:R-:W-:Y:S01]  /*0180*/  HFMA2 R84, -RZ, RZ, 0, 5.9604644775390625e-08 ;  /* 0x00000001ff547431 */ /* 0x000fe200000001ff */
[----:B-1----:R-:W-:-:S07]  /*0190*/  MOV R41, UR4 ;  /* 0x0000000400297c02 */ /* 0x002fce0008000f00 */
.L_x_0:
[----:B------:R-:W2:Y:S02]  /*01a0*/  LDCU.64 UR4, c[0x0][0xcb0] ;  /* 0x00019600ff0477ac */ /* 0x000ea40008000a00 */
[----:B--2---:R-:W-:-:S04]  /*01b0*/  UISETP.NE.U32.AND UP0, UPT, UR4, URZ, UPT ;  /* 0x000000ff0400728c */ /* 0x004fc8000bf05070 */
[----:B------:R-:W-:-:S09]  /*01c0*/  UISETP.NE.AND.EX UP0, UPT, UR5, URZ, UPT, UP0 ;  /* 0x000000ff0500728c */ /* 0x000fd2000bf05300 */
[----:B------:R-:W-:Y:S05]  /*01d0*/  BRA.U UP0, `(.L_x_2) ;  /* 0x0000000100287547 */ /* 0x000fea000b800000 */
[----:B------:R-:W2:Y:S02]  /*01e0*/  LDCU.64 UR4, c[0x0][0xca8] ;  /* 0x00019500ff0477ac */ /* 0x000ea40008000a00 */
[----:B--2---:R-:W-:-:S04]  /*01f0*/  UISETP.NE.U32.AND UP0, UPT, UR4, URZ, UPT ;  /* 0x000000ff0400728c */ /* 0x004fc8000bf05070 */
[----:B------:R-:W-:-:S09]  /*0200*/  UISETP.NE.AND.EX UP0, UPT, UR5, URZ, UPT, UP0 ;  /* 0x000000ff0500728c */ /* 0x000fd2000bf05300 */
[----:B------:R-:W-:Y:S05]  /*0210*/  BRA.U !UP0, `(.L_x_3) ;  /* 0x0000000108107547 */ /* 0x000fea000b800000 */
[----:B------:R-:W2:Y:S01]  /*0220*/  LDC.64 R38, c[0x0][0xca8] ;  /* 0x00032a00ff267b82 */ /* 0x000ea20000000a00 */
[----:B------:R-:W2:Y:S02]  /*0230*/  LDCU.64 UR4, c[0x0][0x358] ;  /* 0x00006b00ff0477ac */ /* 0x000ea40008000a00 */
[----:B--2---:R2:W5:Y:S01]  /*0240*/  LDG.E R38, desc[UR4][R38.64] ;  /* 0x0000000426267981 */ /* 0x004562000c1e1900 */
[----:B------:R-:W-:Y:S05]  /*0250*/  BRA `(.L_x_2) ;  /* 0x0000000000087947 */ /* 0x000fea0003800000 */
.L_x_3:
[----:B------:R-:W2:Y:S02]  /*0260*/  LDCU UR4, c[0x0][0xca0] ;  /* 0x00019400ff0477ac */ /* 0x000ea40008000800 */
[----:B--2---:R-:W-:Y:S02]  /*0270*/  MOV R38, UR4 ;  /* 0x0000000400267c02 */ /* 0x004fe40008000f00 */
.L_x_2:
[----:B------:R-:W-:Y:S01]  /*0280*/  IMAD.U32 R0, RZ, RZ, UR18 ;  /* 0x00000012ff007e24 */ /* 0x000fe2000f8e00ff */
[----:B------:R-:W-:Y:S04]  /*0290*/  BSSY.RECONVERGENT B0, `(.L_x_4) ;  /* 0x0000012000007945 */ /* 0x000fe80003800200 */
[C---:B------:R-:W-:Y:S02]  /*02a0*/  ISETP.NE.OR P2, PT, R0.reuse, 0x1, !P1 ;  /* 0x000000010000780c */ /* 0x040fe40004f45670 */
[----:B------:R-:W-:-:S11]  /*02b0*/  ISETP.NE.OR P0, PT, R0, 0x3, !P1 ;  /* 0x000000030000780c */ /* 0x000fd60004f05670 */
[----:B------:R-:W-:Y:S05]  /*02c0*/  @P2 BRA `(.L_x_5) ;  /* 0x0000000000382947 */ /* 0x000fea0003800000 */
[----:B------:R-:W3:Y:S02]  /*02d0*/  LDCU.64 UR4, c[0x0][0x348] ;  /* 0x00006900ff0477ac */ /* 0x000ee40008000a00 */
[----:B---3--:R-:W-:Y:S02]  /*02e0*/  UIADD3 UR10, UP3, UPT, UR4, 0x80, URZ ;  /* 0x00000080040a7890 */ /* 0x008fe4000ff7e0ff */
[----:B------:R-:W-:Y:S02]  /*02f0*/  UIADD3 UR8, UP2, UPT, UR4, 0x180, URZ ;  /* 0x0000018004087890 */ /* 0x000fe4000ff5e0ff */
[----:B------:R-:W-:Y:S02]  /*0300*/  UIADD3 UR6, UP1, UPT, UR4, 0x280, URZ ;  /* 0x0000028004067890 */ /* 0x000fe4000ff3e0ff */
[----:B------:R-:W-:Y:S02]  /*0310*/  UIADD3 UR4, UP0, UPT, UR4, 0x380, URZ ;  /* 0x0000038004047890 */ /* 0x000fe4000ff1e0ff */
[----:B------:R-:W-:-:S02]  /*0320*/  UIADD3.X UR11, UPT, UPT, URZ, UR5, URZ, UP3, !UPT ;  /* 0x00000005ff0b7290 */ /* 0x000fc40009ffe4ff */
[----:B------:R-:W-:Y:S02]  /*0330*/  UIADD3.X UR9, UPT, UPT, URZ, UR5, URZ, UP2, !UPT ;  /* 0x00000005ff097290 */ /* 0x000fe400097fe4ff */
[----:B------:R-:W-:Y:S02]  /*0340*/  UIADD3.X UR7, UPT, UPT, URZ, UR5, URZ, UP1, !UPT ;  /* 0x00000005ff077290 */ /* 0x000fe40008ffe4ff */
[----:B------:R-:W-:-:S03]  /*0350*/  UIADD3.X UR5, UPT, UPT, URZ, UR5, URZ, UP0, !UPT ;  /* 0x00000005ff057290 */ /* 0x000fc600087fe4ff */
[----:B------:R3:W-:Y:S02]  /*0360*/  UTMACCTL.PF [UR10] ;  /* 0x000000000a0079b9 */ /* 0x0007e40008040000 */
[----:B------:R3:W-:Y:S02]  /*0370*/  UTMACCTL.PF [UR8] ;  /* 0x00000000080079b9 */ /* 0x0007e40008040000 */
[----:B------:R3:W-:Y:S02]  /*0380*/  UTMACCTL.PF [UR6] ;  /* 0x00000000060079b9 */ /* 0x0007e40008040000 */
[----:B------:R3:W-:Y:S02]  /*0390*/  UTMACCTL.PF [UR4] ;  /* 0x00000000040079b9 */ /* 0x0007e40008040000 */
[----:B---3--:R-:W-:Y:S01]  /*03a0*/  NOP ;  /* 0x0000000000007918 */ /* 0x008fe20000000000 */
.L_x_5:
[----:B------:R-:W-:Y:S05]  /*03b0*/  BSYNC.RECONVERGENT B0 ;  /* 0x0000000000007941 */ /* 0x000fea0003800200 */
.L_x_4:
[----:B------:R-:W-:Y:S04]  /*03c0*/  BSSY.RECONVERGENT B0, `(.L_x_6) ;  /* 0x000000a000007945 */ /* 0x000fe80003800200 */
[----:B------:R-:W-:Y:S05]  /*03d0*/  @P0 BRA `(.L_x_7) ;  /* 0x0000000000200947 */ /* 0x000fea0003800000 */
[----:B------:R-:W3:Y:S02]  /*03e0*/  LDCU.64 UR4, c[0x0][0x348] ;  /* 0x00006900ff0477ac */ /* 0x000ee40008000a00 */
[----:B---3--:R-:W-:Y:S02]  /*03f0*/  UIADD3 UR6, UP1, UPT, UR4, 0x980, URZ ;  /* 0x0000098004067890 */ /* 0x008fe4000ff3e0ff */
[----:B------:R-:W-:Y:S02]  /*0400*/  UIADD3 UR4, UP0, UPT, UR4, 0xa80, URZ ;  /* 0x00000a8004047890 */ /* 0x000fe4000ff1e0ff */
[----:B------:R-:W-:Y:S02]  /*0410*/  UIADD3.X UR7, UPT, UPT, URZ, UR5, URZ, UP1, !UPT ;  /* 0x00000005ff077290 */ /* 0x000fe40008ffe4ff */
[----:B------:R-:W-:-:S07]  /*0420*/  UIADD3.X UR5, UPT, UPT, URZ, UR5, URZ, UP0, !UPT ;  /* 0x00000005ff057290 */ /* 0x000fce00087fe4ff */
[----:B------:R3:W-:Y:S02]  /*0430*/  UTMACCTL.PF [UR6] ;  /* 0x00000000060079b9 */ /* 0x0007e40008040000 */
[----:B------:R3:W-:Y:S02]  /*0440*/  UTMACCTL.PF [UR4] ;  /* 0x00000000040079b9 */ /* 0x0007e40008040000 */
[----:B---3--:R-:W-:Y:S01]  /*0450*/  NOP ;  /* 0x0000000000007918 */ /* 0x008fe20000000000 */
.L_x_7:
[----:B------:R-:W-:Y:S05]  /*0460*/  BSYNC.RECONVERGENT B0 ;  /* 0x0000000000007941 */ /* 0x000fea0003800200 */
.L_x_6:
[----:B------:R-:W3:Y:S01]  /*0470*/  LDCU.64 UR4, c[0x0][0xc88] ;  /* 0x00019100ff0477ac */ /* 0x000ee20008000a00 */
[----:B------:R-:W-:Y:S02]  /*0480*/  UISETP.EQ.U32.AND UP2, UPT, UR12, URZ, UPT ;  /* 0x000000ff0c00728c */ /* 0x000fe4000bf42070 */
[----:B------:R-:W-:Y:S02]  /*0490*/  UPLOP3.LUT UP4, UPT, UPT, UPT, UPT, 0x80, 0x8 ;  /* 0x000000000008789c */ /* 0x000fe40003f8f070 */
[----:B---3--:R-:W-:-:S04]  /*04a0*/  UISETP.NE.U32.AND UP0, UPT, UR4, URZ, UPT ;  /* 0x000000ff0400728c */ /* 0x008fc8000bf05070 */
[----:B------:R-:W-:-:S04]  /*04b0*/  UISETP.NE.AND.EX UP1, UPT, UR5, URZ, UPT, UP0 ;  /* 0x000000ff0500728c */ /* 0x000fc8000bf25300 */
[----:B------:R-:W-:-:S04]  /*04c0*/  UISETP.EQ.OR.EX UP3, UPT, UR13, URZ, !UP1, UP2 ;  /* 0x000000ff0d00728c */ /* 0x000fc8000cf62720 */
[----:B------:R-:W-:-:S06]  /*04d0*/  UP2UR UR4, UPR, URZ, 0x8 ;  /* 0x00000008ff047883 */ /* 0x000fcc0008000000 */
[----:B------:R-:W-:Y:S01]  /*04e0*/  MOV R88, UR4 ;  /* 0x0000000400587c02 */ /* 0x000fe20008000f00 */
[----:B------:R-:W-:Y:S06]  /*04f0*/  BRA.U !UP3, `(.L_x_8) ;  /* 0x000000010b207547 */ /* 0x000fec000b800000 */
[----:B------:R-:W-:Y:S01]  /*0500*/  UISETP.NE.U32.AND UP2, UPT, UR12, URZ, UPT ;  /* 0x000000ff0c00728c */ /* 0x000fe2000bf45070 */
[----:B-----5:R-:W-:Y:S01]  /*0510*/  FSETP.NEU.AND P0, PT, R41, RZ, PT ;  /* 0x000000ff2900720b */ /* 0x020fe20003f0d000 */
[----:B------:R-:W-:Y:S02]  /*0520*/  USEL UR4, URZ, 0xffffffff, UP1 ;  /* 0xffffffffff047887 */ /* 0x000fe40008800000 */
[----:B------:R-:W-:-:S10]  /*0530*/  UISETP.NE.AND.EX UP2, UPT, UR13, URZ, UPT, UP2 ;  /* 0x000000ff0d00728c */ /* 0x000fd4000bf45320 */
[----:B------:R-:W-:Y:S01]  /*0540*/  VOTEU.ANY UP0, P0 ;  /* 0x0000000000ff7886 */ /* 0x000fe20000000100 */
[----:B------:R-:W-:-:S04]  /*0550*/  @!UP2 USEL UR4, URZ, 0xffffffff, UP0 ;  /* 0xffffffffff04a887 */ /* 0x000fc80008000000 */
[----:B------:R-:W-:-:S04]  /*0560*/  ULOP3.LUT UR4, UR4, 0x1, URZ, 0xc0, !UPT ;  /* 0x0000000104047892 */ /* 0x000fc8000f8ec0ff */
[----:B------:R-:W-:-:S11]  /*0570*/  UISETP.NE.U32.AND UP4, UPT, UR4, 0x1, UPT ;  /* 0x000000010400788c */ /* 0x000fd6000bf85070 */
.L_x_8:
[----:B------:R-:W3:Y:S01]  /*0580*/  SHFL.IDX PT, R0, R85, RZ, 0x1f ;  /* 0x00001fff55007589 */ /* 0x000ee200000e0000 */
[----:B------:R-:W-:-:S04]  /*0590*/  UISETP.NE.AND UP0, UPT, UR18, 0x2, UPT ;  /* 0x000000021200788c */ /* 0x000fc8000bf05270 */
[----:B------:R-:W-:Y:S02]  /*05a0*/  UISETP.EQ.AND UP2, UPT, UR71, URZ, !UP0 ;  /* 0x000000ff4700728c */ /* 0x000fe4000c742270 */
[----:B------:R-:W-:-:S04]  /*05b0*/  USEL UR40, URZ, 0x1, UP0 ;  /* 0x00000001ff287887 */ /* 0x000fc80008000000 */
[----:B------:R-:W-:Y:S02]  /*05c0*/  PLOP3.LUT P4, PT, P1, PT, UP2, 0x80, 0x8 ;  /* 0x000000000008781c */ /* 0x000fe40000f8f028 */
[----:B---3--:R-:W-:-:S13]  /*05d0*/  ISETP.NE.AND P0, PT, R0, RZ, PT ;  /* 0x000000ff0000720c */ /* 0x008fda0003f05270 */
[----:B------:R-:W-:Y:S05]  /*05e0*/  @P0 BRA `(.L_x_9) ;  /* 0x0000000000780947 */ /* 0x000fea0003800000 */
[----:B------:R-:W-:Y:S01]  /*05f0*/  ELECT P0, URZ, PT ;  /* 0x0000000000ff782f */ /* 0x000fe20003800000 */
[----:B------:R-:W-:-:S12]  /*0600*/  BSSY.RECONVERGENT B0, `(.L_x_9) ;  /* 0x000001c000007945 */ /* 0x000fd80003800200 */
[----:B------:R-:W-:Y:S05]  /*0610*/  @!P0 BRA `(.L_x_10) ;  /* 0x0000000000688947 */ /* 0x000fea0003800000 */
[----:B------:R-:W-:Y:S01]  /*0620*/  UMOV UR4, 0x400 ;  /* 0x0000040000047882 */ /* 0x000fe20000000000 */
[----:B------:R-:W-:Y:S01]  /*0630*/  UMOV UR6, 0x1 ;  /* 0x0000000100067882 */ /* 0x000fe20000000000 */
[----:B------:R-:W-:Y:S02]  /*0640*/  ULEA UR4, UR55, UR4, 0x18 ;  /* 0x0000000437047291 */ /* 0x000fe4000f8ec0ff */
[----:B------:R-:W-:-:S04]  /*0650*/  UIADD3 UR6, UPT, UPT, -UR6, 0x100000, URZ ;  /* 0x0010000006067890 */ /* 0x000fc8000fffe1ff */
[----:B------:R-:W-:Y:S02]  /*0660*/  USHF.L.U32 UR7, UR6, 0xb, URZ ;  /* 0x0000000b06077899 */ /* 0x000fe400080006ff */
[----:B------:R-:W-:Y:S01]  /*0670*/  USHF.L.U32 UR6, UR6, 0x1, URZ ;  /* 0x0000000106067899 */ /* 0x000fe200080006ff */
[----:B------:R-:W3:Y:S11]  /*0680*/  FENCE.VIEW.ASYNC.S ;  /* 0x00000000000073c6 */ /* 0x000ef60000000000 */
[----:B---3--:R3:W4:Y:S01]  /*0690*/  SYNCS.EXCH.64 URZ, [UR4], UR6 ;  /* 0x0000000604ff75b2 */ /* 0x0087220008000100 */
[----:B------:R3:W1:Y:S01]  /*06a0*/  SYNCS.EXCH.64 URZ, [UR4+0x48], UR6 ;  /* 0x0000480604ff75b2 */ /* 0x0006620008000100 */
        /* <DEDUP_REMOVED lines=15> */
[----:B------:R3:W1:Y:S02]  /*07a0*/  SYNCS.EXCH.64 URZ, [UR4+0x88], UR6 ;  /* 0x0000880604ff75b2 */ /* 0x0006640008000100 */
[----:B---3--:R-:W-:Y:S01]  /*07b0*/  NOP ;  /* 0x0000000000007918 */ /* 0x008fe20000000000 */
.L_x_10:
[----:B------:R-:W-:Y:S05]  /*07c0*/  BSYNC.RECONVERGENT B0 ;  /* 0x0000000000007941 */ /* 0x000fea0003800200 */
.L_x_9:
[----:B------:R-:W3:Y:S01]  /*07d0*/  SHFL.IDX PT, R0, R85, RZ, 0x1f ;  /* 0x00001fff55007589 */ /* 0x000ee200000e0000 */
[----:B------:R-:W-:Y:S01]  /*07e0*/  NOP ;  /* 0x0000000000007918 */ /* 0x000fe20000000000 */
[----:B---3--:R-:W-:-:S13]  /*07f0*/  ISETP.NE.AND P0, PT, R0, 0x1, PT ;  /* 0x000000010000780c */ /* 0x008fda0003f05270 */
[----:B------:R-:W-:Y:S05]  /*0800*/  @P0 BRA `(.L_x_11) ;  /* 0x00000000004c0947 */ /* 0x000fea0003800000 */
[----:B------:R-:W-:Y:S01]  /*0810*/  UMOV UR4, 0x400 ;  /* 0x0000040000047882 */ /* 0x000fe20000000000 */
[----:B------:R-:W-:Y:S01]  /*0820*/  UMOV UR8, 0x20 ;  /* 0x0000002000087882 */ /* 0x000fe20000000000 */
[----:B------:R-:W-:Y:S01]  /*0830*/  UMOV UR6, 0x80 ;  /* 0x0000008000067882 */ /* 0x000fe20000000000 */
[----:B------:R-:W-:Y:S02]  /*0840*/  ULEA UR4, UR55, UR4, 0x18 ;  /* 0x0000000437047291 */ /* 0x000fe4000f8ec0ff */
[----:B------:R-:W-:-:S04]  /*0850*/  UIADD3 UR8, UPT, UPT, -UR8, 0x100000, URZ ;  /* 0x0010000008087890 */ /* 0x000fc8000fffe1ff */
[----:B------:R-:W-:Y:S02]  /*0860*/  USHF.L.U32 UR9, UR8, 0xb, URZ ;  /* 0x0000000b08097899 */ /* 0x000fe400080006ff */
[----:B------:R-:W-:Y:S02]  /*0870*/  USHF.L.U32 UR8, UR8, 0x1, URZ ;  /* 0x0000000108087899 */ /* 0x000fe400080006ff */
[----:B------:R-:W-:-:S04]  /*0880*/  UIADD3 UR6, UPT, UPT, -UR6, 0x100000, URZ ;  /* 0x0010000006067890 */ /* 0x000fc8000fffe1ff */
[----:B------:R-:W-:Y:S02]  /*0890*/  USHF.L.U32 UR7, UR6, 0xb, URZ ;  /* 0x0000000b06077899 */ /* 0x000fe400080006ff */
[----:B------:R-:W-:Y:S01]  /*08a0*/  USHF.L.U32 UR6, UR6, 0x1, URZ ;  /* 0x0000000106067899 */ /* 0x000fe200080006ff */
[----:B------:R-:W-:Y:S01]  /*08b0*/  ELECT P0, URZ, PT ;  /* 0x0000000000ff782f */ /* 0x000fe20003800000 */
[----:B------:R-:W3:Y:S02]  /*08c0*/  FENCE.VIEW.ASYNC.S ;  /* 0x00000000000073c6 */ /* 0x000ee40000000000 */
[----:B---3--:R3:W1:Y:S08]  /*08d0*/  SYNCS.EXCH.64 URZ, [UR4+0x90], UR8 ;  /* 0x0000900804ff75b2 */ /* 0x0086700008000100 */
[----:B------:R3:W1:Y:S01]  /*08e0*/  SYNCS.EXCH.64 URZ, [UR4+0xa8], UR6 ;  /* 0x0000a80604ff75b2 */ /* 0x0006620008000100 */
[----:B------:R3:W1:Y:S01]  /*08f0*/  SYNCS.EXCH.64 URZ, [UR4+0x98], UR8 ;  /* 0x0000980804ff75b2 */ /* 0x0006620008000100 */
[----:B------:R3:W1:Y:S01]  /*0900*/  SYNCS.EXCH.64 URZ, [UR4+0xb0], UR6 ;  /* 0x0000b00604ff75b2 */ /* 0x0006620008000100 */
[----:B------:R3:W1:Y:S01]  /*0910*/  SYNCS.EXCH.64 URZ, [UR4+0xa0], UR8 ;  /* 0x0000a00804ff75b2 */ /* 0x0006620008000100 */
[----:B------:R3:W1:Y:S01]  /*0920*/  SYNCS.EXCH.64 URZ, [UR4+0xb8], UR6 ;  /* 0x0000b80604ff75b2 */ /* 0x0006620008000100 */
[----:B------:R-:W-:Y:S01]  /*0930*/  NOP ;  /* 0x0000000000007918 */ /* 0x000fe20000000000 */
.L_x_11:
[----:B------:R-:W2:Y:S01]  /*0940*/  SHFL.IDX PT, R0, R85, RZ, 0x1f ;  /* 0x00001fff55007589 */ /* 0x000ea200000e0000 */
[----:B------:R-:W-:Y:S01]  /*0950*/  NOP ;  /* 0x0000000000007918 */ /* 0x000fe20000000000 */
[----:B--2---:R-:W-:-:S13]  /*0960*/  ISETP.NE.AND P0, PT, R0, 0x3, PT ;  /* 0x000000030000780c */ /* 0x004fda0003f05270 */
[----:B------:R-:W-:Y:S05]  /*0970*/  @P0 BRA `(.L_x_12) ;  /* 0x00000000002c0947 */ /* 0x000fea0003800000 */
[----:B---3--:R-:W-:Y:S01]  /*0980*/  UMOV UR6, 0x400 ;  /* 0x0000040000067882 */ /* 0x008fe20000000000 */
[----:B------:R-:W-:Y:S01]  /*0990*/  UMOV UR4, 0x20 ;  /* 0x0000002000047882 */ /* 0x000fe20000000000 */
[----:B------:R-:W-:Y:S02]  /*09a0*/  ULEA UR6, UR55, UR6, 0x18 ;  /* 0x0000000637067291 */ /* 0x000fe4000f8ec0ff */
[----:B------:R-:W-:-:S04]  /*09b0*/  UIADD3 UR4, UPT, UPT, -UR4, 0x100000, URZ ;  /* 0x0010000004047890 */ /* 0x000fc8000fffe1ff */
[----:B------:R-:W-:Y:S02]  /*09c0*/  USHF.L.U32 UR5, UR4, 0xb, URZ ;  /* 0x0000000b04057899 */ /* 0x000fe400080006ff */
[----:B------:R-:W-:Y:S01]  /*09d0*/  USHF.L.U32 UR4, UR4, 0x1, URZ ;  /* 0x0000000104047899 */ /* 0x000fe200080006ff */
[----:B------:R-:W-:Y:S01]  /*09e0*/  ELECT P0, URZ, PT ;  /* 0x0000000000ff782f */ /* 0x000fe20003800000 */
[----:B------:R-:W2:Y:S10]  /*09f0*/  FENCE.VIEW.ASYNC.S ;  /* 0x00000000000073c6 */ /* 0x000eb40000000000 */
[----:B--2---:R2:W3:Y:S01]  /*0a00*/  SYNCS.EXCH.64 URZ, [UR6+0xc0], UR4 ;  /* 0x0000c00406ff75b2 */ /* 0x0044e20008000100 */
[----:B------:R2:W1:Y:S01]  /*0a10*/  SYNCS.EXCH.64 URZ, [UR6+0xc8], UR4 ;  /* 0x0000c80406ff75b2 */ /* 0x0004620008000100 */
[----:B------:R-:W-:Y:S01]  /*0a20*/  NOP ;  /* 0x0000000000007918 */ /* 0x000fe20000000000 */
.L_x_12:
[----:B------:R-:W4:Y:S01]  /*0a30*/  SHFL.IDX PT, R0, R85, RZ, 0x1f ;  /* 0x00001fff55007589 */ /* 0x000f2200000e0000 */
[----:B------:R-:W-:Y:S01]  /*0a40*/  NOP ;  /* 0x0000000000007918 */ /* 0x000fe20000000000 */
[----:B----4-:R-:W-:-:S13]  /*0a50*/  ISETP.NE.AND P0, PT, R0, 0x4, PT ;  /* 0x000000040000780c */ /* 0x010fda0003f05270 */
[----:B------:R-:W-:Y:S05]  /*0a60*/  @P0 BRA `(.L_x_13) ;  /* 0x0000000000480947 */ /* 0x000fea0003800000 */
[----:B--23--:R-:W-:Y:S01]  /*0a70*/  UMOV UR4, 0x1e0 ;  /* 0x000001e000047882 */ /* 0x00cfe20000000000 */
[----:B------:R-:W-:Y:S01]  /*0a80*/  UMOV UR6, 0x400 ;  /* 0x0000040000067882 */ /* 0x000fe20000000000 */
[----:B------:R-:W-:Y:S01]  /*0a90*/  USEL UR4, UR4, 0x1a0, UP4 ;  /* 0x000001a004047887 */ /* 0x000fe2000a000000 */
        /* <DEDUP_REMOVED lines=9> */
[----:B------:R-:W2:Y:S02]  /*0b30*/  FENCE.VIEW.ASYNC.S ;  /* 0x00000000000073c6 */ /* 0x000ea40000000000 */
[----:B--2---:R4:W2:Y:S08]  /*0b40*/  SYNCS.EXCH.64 URZ, [UR6+0xd0], UR8 ;  /* 0x0000d00806ff75b2 */ /* 0x0048b00008000100 */
[----:B------:R4:W3:Y:S01]  /*0b50*/  SYNCS.EXCH.64 URZ, [UR6+0xe0], UR4 ;  /* 0x0000e00406ff75b2 */ /* 0x0008e20008000100 */
[----:B------:R4:W1:Y:S01]  /*0b60*/  SYNCS.EXCH.64 URZ, [UR6+0xd8], UR8 ;  /* 0x0000d80806ff75b2 */ /* 0x0008620008000100 */
[----:B------:R4:W1:Y:S02]  /*0b70*/  SYNCS.EXCH.64 URZ, [UR6+0xe8], UR4 ;  /* 0x0000e80406ff75b2 */ /* 0x0008640008000100 */
[----:B----4-:R-:W-:Y:S01]  /*0b80*/  NOP ;  /* 0x0000000000007918 */ /* 0x010fe20000000000 */
.L_x_13:
[----:B------:R-:W4:Y:S01]  /*0b90*/  SHFL.IDX PT, R0, R85, RZ, 0x1f ;  /* 0x00001fff55007589 */ /* 0x000f2200000e0000 */
[----:B------:R-:W-:Y:S01]  /*0ba0*/  NOP ;  /* 0x0000000000007918 */ /* 0x000fe20000000000 */
[----:B----4-:R-:W-:-:S13]  /*0bb0*/  ISETP.NE.AND P0, PT, R0, 0x5, PT ;  /* 0x000000050000780c */ /* 0x010fda0003f05270 */
[----:B------:R-:W-:Y:S05]  /*0bc0*/  @P0 BRA `(.L_x_14) ;  /* 0x0000000000440947 */ /* 0x000fea0003800000 */
[----:B--23--:R-:W-:Y:S01]  /*0bd0*/  UMOV UR4, 0x400 ;  /* 0x0000040000047882 */ /* 0x00cfe20000000000 */
        /* <DEDUP_REMOVED lines=16> */
.L_x_14:
[----:B------:R-:W4:Y:S01]  /*0ce0*/  SHFL.IDX PT, R0, R85, RZ, 0x1f ;  /* 0x00001fff55007589 */ /* 0x000f2200000e0000 */
[----:B------:R-:W-:Y:S01]  /*0cf0*/  ISETP.NE.OR P1, PT, RZ, UR18, !P1 ;  /* 0x00000012ff007c0c */ /* 0x000fe2000cf25670 */
[----:B------:R-:W-:Y:S01]  /*0d00*/  NOP ;  /* 0x0000000000007918 */ /* 0x000fe20000000000 */
[----:B----4-:R-:W-:-:S13]  /*0d10*/  ISETP.NE.AND P0, PT, R0, 0x3, PT ;  /* 0x000000030000780c */ /* 0x010fda0003f05270 */
[----:B------:R-:W-:Y:S05]  /*0d20*/  @P0 BRA `(.L_x_15) ;  /* 0x0000000000340947 */ /* 0x000fea0003800000 */
[----:B--23--:R-:W-:Y:S01]  /*0d30*/  UMOV UR4, 0x400 ;  /* 0x0000040000047882 */ /* 0x00cfe20000000000 */
[----:B------:R-:W-:Y:S01]  /*0d40*/  UMOV UR6, 0x20 ;  /* 0x0000002000067882 */ /* 0x000fe20000000000 */
[----:B------:R-:W-:Y:S02]  /*0d50*/  ULEA UR4, UR55, UR4, 0x18 ;  /* 0x0000000437047291 */ /* 0x000fe4000f8ec0ff */
[----:B------:R-:W-:-:S04]  /*0d60*/  UIADD3 UR6, UPT, UPT, -UR6, 0x100000, URZ ;  /* 0x0010000006067890 */ /* 0x000fc8000fffe1ff */
[----:B------:R-:W-:Y:S02]  /*0d70*/  USHF.L.U32 UR7, UR6, 0xb, URZ ;  /* 0x0000000b06077899 */ /* 0x000fe400080006ff */
[----:B------:R-:W-:Y:S01]  /*0d80*/  USHF.L.U32 UR6, UR6, 0x1, URZ ;  /* 0x0000000106067899 */ /* 0x000fe200080006ff */
[----:B------:R-:W-:Y:S01]  /*0d90*/  ELECT P0, URZ, PT ;  /* 0x0000000000ff782f */ /* 0x000fe20003800000 */
[----:B------:R-:W2:Y:S10]  /*0da0*/  FENCE.VIEW.ASYNC.S ;  /* 0x00000000000073c6 */ /* 0x000eb40000000000 */
[----:B--2---:R4:W2:Y:S01]  /*0db0*/  SYNCS.EXCH.64 URZ, [UR4+0x110], UR6 ;  /* 0x0001100604ff75b2 */ /* 0x0048a20008000100 */
[----:B------:R4:W3:Y:S01]  /*0dc0*/  SYNCS.EXCH.64 URZ, [UR4+0x120], UR6 ;  /* 0x0001200604ff75b2 */ /* 0x0008e20008000100 */
[----:B------:R4:W1:Y:S01]  /*0dd0*/  SYNCS.EXCH.64 URZ, [UR4+0x118], UR6 ;  /* 0x0001180604ff75b2 */ /* 0x0008620008000100 */
[----:B------:R4:W1:Y:S02]  /*0de0*/  SYNCS.EXCH.64 URZ, [UR4+0x128], UR6 ;  /* 0x0001280604ff75b2 */ /* 0x0008640008000100 */
[----:B----4-:R-:W-:Y:S01]  /*0df0*/  NOP ;  /* 0x0000000000007918 */ /* 0x010fe20000000000 */
.L_x_15:
[----:B------:R-:W-:Y:S01]  /*0e00*/  VOTEU.ALL UP0, P1 ;  /* 0x0000000000ff7886 */ /* 0x000fe20000800000 */
[----:B--23--:R-:W-:Y:S01]  /*0e10*/  UMOV UR4, 0x20 ;  /* 0x0000002000047882 */ /* 0x00cfe20000000000 */
[----:B------:R-:W2:Y:S01]  /*0e20*/  LDCU UR7, c[0x0][0x36c] ;  /* 0x00006d80ff0777ac */ /* 0x000ea20008000800 */
[----:B------:R-:W-:Y:S01]  /*0e30*/  NOP ;  /* 0x0000000000007918 */ /* 0x000fe20000000000 */
[----:B-1----:R-:W-:Y:S01]  /*0e40*/  LOP3.LUT R3, R92, 0x1f, RZ, 0xc0, !PT ;  /* 0x0000001f5c037812 */ /* 0x002fe200078ec0ff */
[----:B------:R-:W-:Y:S01]  /*0e50*/  @!UP0 UMOV UR6, 0x400 ;  /* 0x0000040000068882 */ /* 0x000fe20000000000 */
[----:B------:R-:W-:-:S04]  /*0e60*/  @!UP0 UIADD3 UR4, UPT, UPT, -UR4, 0x100000, URZ ;  /* 0x0010000004048890 */ /* 0x000fc8000fffe1ff */
[----:B------:R-:W-:Y:S02]  /*0e70*/  @!UP0 USHF.L.U32 UR5, UR4, 0xb, URZ ;  /* 0x0000000b04058899 */ /* 0x000fe400080006ff */
[----:B------:R-:W-:Y:S02]  /*0e80*/  @!UP0 USHF.L.U32 UR4, UR4, 0x1, URZ ;  /* 0x0000000104048899 */ /* 0x000fe400080006ff */
[----:B------:R-:W-:Y:S01]  /*0e90*/  @!UP0 ULEA UR6, UR55, UR6, 0x18 ;  /* 0x0000000637068291 */ /* 0x000fe2000f8ec0ff */
[----:B------:R-:W-:Y:S01]  /*0ea0*/  VOTEU.ALL UP0, P1 ;  /* 0x0000000000ff7886 */ /* 0x000fe20000800000 */
[----:B------:R-:W-:Y:S02]  /*0eb0*/  UISETP.NE.AND UP5, UPT, UR18, URZ, UPT ;  /* 0x000000ff1200728c */ /* 0x000fe4000bfa5270 */
[----:B--2---:R-:W-:Y:S01]  /*0ec0*/  UISETP.EQ.U32.AND UP6, UPT, UR7, 0x1, UPT ;  /* 0x000000010700788c */ /* 0x004fe2000bfc2070 */
[----:B------:R-:W1:Y:S07]  /*0ed0*/  FENCE.VIEW.ASYNC.S ;  /* 0x00000000000073c6 */ /* 0x000e6e0000000000 */
[----:B-1----:R1:W2:Y:S01]  /*0ee0*/  @!UP0 SYNCS.EXCH.64 URZ, [UR6+0x130], UR4 ;  /* 0x0001300406ff85b2 */ /* 0x0022a20008000100 */
[----:B------:R-:W-:Y:S05]  /*0ef0*/  BRA.U !UP6, `(.L_x_16) ;  /* 0x000000010e087547 */ /* 0x000fea000b800000 */
[----:B--2---:R-:W-:Y:S01]  /*0f00*/  UCGABAR_ARV ;  /* 0x00000000000079c7 */ /* 0x004fe20008000000 */
[----:B------:R-:W-:Y:S05]  /*0f10*/  BRA `(.L_x_17) ;  /* 0x0000000000047947 */ /* 0x000fea0003800000 */
.L_x_16:
[----:B--2---:R-:W-:Y:S01]  /*0f20*/  NOP ;  /* 0x0000000000007918 */ /* 0x004fe20000000000 */
.L_x_17:
[----:B------:R-:W2:Y:S01]  /*0f30*/  S2UR UR57, SR_CTAID.X ;  /* 0x00000000003979c3 */ /* 0x000ea20000002500 */
[----:B------:R-:W-:-:S05]  /*0f40*/  CS2R.32 R87, SR_CgaSize ;  /* 0x0000000000577805 */ /* 0x000fca0000008a00 */
[----:B------:R-:W-:-:S05]  /*0f50*/  IMAD R87, R87, -0xa0, RZ ;  /* 0xffffff6057577824 */ /* 0x000fca00078e02ff */
[----:B-1----:R-:W-:-:S14]  /*0f60*/  R2UR UR5, R87 ;  /* 0x00000000570572ca */ /* 0x002fdc00000e0000 */
[----:B------:R-:W1:Y:S01]  /*0f70*/  LDCU UR5, c[0x0][UR5+0x2b0] ;  /* 0x00005600050577ac */ /* 0x000e620008000800 */
[----:B------:R-:W-:-:S05]  /*0f80*/  CS2R.32 R87, SR_CgaSize ;  /* 0x0000000000577805 */ /* 0x000fca0000008a00 */
[----:B------:R-:W-:-:S05]  /*0f90*/  IMAD R87, R87, -0xa0, RZ ;  /* 0xffffff6057577824 */ /* 0x000fca00078e02ff */
[----:B------:R-:W-:-:S14]  /*0fa0*/  R2UR UR4, R87 ;  /* 0x00000000570472ca */ /* 0x000fdc00000e0000 */
[----:B------:R-:W3:Y:S01]  /*0fb0*/  LDCU UR4, c[0x0][UR4+0x2b4] ;  /* 0x00005680040477ac */ /* 0x000ee20008000800 */
[----:B------:R-:W4:Y:S01]  /*0fc0*/  S2UR UR6, SR_CTAID.Y ;  /* 0x00000000000679c3 */ /* 0x000f220000002600 */
[----:B------:R-:W-:-:S05]  /*0fd0*/  CS2R.32 R87, SR_CgaSize ;  /* 0x0000000000577805 */ /* 0x000fca0000008a00 */
[----:B------:R-:W-:-:S05]  /*0fe0*/  IMAD R87, R87, -0xa0, RZ ;  /* 0xffffff6057577824 */ /* 0x000fca00078e02ff */
[----:B------:R-:W-:-:S14]  /*0ff0*/  R2UR UR7, R87 ;  /* 0x00000000570772ca */ /* 0x000fdc00000e0000 */
[----:B------:R-:W3:Y:S01]  /*1000*/  LDCU UR7, c[0x0][UR7+0x2a0] ;  /* 0x00005400070777ac */ /* 0x000ee20008000800 */
[----:B------:R-:W-:-:S05]  /*1010*/  CS2R.32 R87, SR_CgaSize ;  /* 0x0000000000577805 */ /* 0x000fca0000008a00 */
[----:B------:R-:W-:-:S05]  /*1020*/  IMAD R87, R87, -0xa0, RZ ;  /* 0xffffff6057577824 */ /* 0x000fca00078e02ff */
[----:B------:R-:W-:-:S14]  /*1030*/  R2UR UR8, R87 ;  /* 0x00000000570872ca */ /* 0x000fdc00000e0000 */
[----:B------:R-:W3:Y:S01]  /*1040*/  LDCU UR8, c[0x0][UR8+0x2a4] ;  /* 0x00005480080877ac */ /* 0x000ee20008000800 */
[----:B------:R-:W3:Y:S01]  /*1050*/  S2UR UR44, SR_CTAID.Z ;  /* 0x00000000002c79c3 */ /* 0x000ee20000002700 */
[----:B------:R-:W3:Y:S01]  /*1060*/  LDCU UR19, c[0x0][0xf24] ;  /* 0x0001e480ff1377ac */ /* 0x000ee20008000800 */
[----:B------:R-:W-:Y:S01]  /*1070*/  USHF.L.U32 UR37, UR55, 0x8, URZ ;  /* 0x0000000837257899 */ /* 0x000fe200080006ff */
[----:B------:R-:W3:Y:S01]  /*1080*/  LDCU UR39, c[0x0][0xf24] ;  /* 0x0001e480ff2777ac */ /* 0x000ee20008000800 */
[----:B--2---:R-:W-:Y:S01]  /*1090*/  I2FP.F32.U32 R2, UR57 ;  /* 0x0000003900027c45 */ /* 0x004fe20008201000 */
[----:B------:R-:W2:Y:S04]  /*10a0*/  LDCU UR22, c[0x0][0xf30] ;  /* 0x0001e600ff1677ac */ /* 0x000ea80008000800 */
[----:B-1----:R-:W-:Y:S01]  /*10b0*/  FMUL R2, R2, UR5 ;  /* 0x0000000502027c20 */ /* 0x002fe20008400000 */
[----:B------:R-:W-:Y:S01]  /*10c0*/  ULOP3.LUT UR37, UR37, 0x100, URZ, 0xc0, !UPT ;  /* 0x0000010025257892 */ /* 0x000fe2000f8ec0ff */
[----:B----4-:R-:W-:Y:S01]  /*10d0*/  I2FP.F32.U32 R0, UR6 ;  /* 0x0000000600007c45 */ /* 0x010fe20008201000 */
[----:B------:R-:W-:Y:S01]  /*10e0*/  UMOV UR27, UR57 ;  /* 0x00000039001b7c82 */ /* 0x000fe20008000000 */
[----:B------:R-:W-:-:S02]  /*10f0*/  UMOV UR26, UR6 ;  /* 0x00000006001a7c82 */ /* 0x000fc40008000000 */
[----:B------:R-:W1:Y:S01]  /*1100*/  F2I.U32.TRUNC.NTZ R2, R2 ;  /* 0x0000000200027305 */ /* 0x000e62000020f000 */
[----:B---3--:R-:W-:Y:S01]  /*1110*/  UISETP.GE.AND UP2, UPT, UR19, 0x1, UPT ;  /* 0x000000011300788c */ /* 0x008fe2000bf46270 */
[----:B------:R-:W-:-:S06]  /*1120*/  FMUL R0, R0, UR4 ;  /* 0x0000000400007c20 */ /* 0x000fcc0008400000 */
[----:B------:R-:W3:Y:S01]  /*1130*/  F2I.U32.TRUNC.NTZ R0, R0 ;  /* 0x0000000000007305 */ /* 0x000ee2000020f000 */
[----:B-1----:R-:W-:Y:S02]  /*1140*/  R2UR UR5, R2 ;  /* 0x00000000020572ca */ /* 0x002fe400000e0000 */
[----:B------:R-:W-:Y:S02]  /*1150*/  PRMT R2, RZ, 0x7610, R2 ;  /* 0x00007610ff027816 */ /* 0x000fe40000000002 */
[----:B---3--:R-:W-:Y:S02]  /*1160*/  R2UR UR4, R0 ;  /* 0x00000000000472ca */ /* 0x008fe400000e0000 */
[----:B------:R-:W-:-:S07]  /*1170*/  PRMT R0, RZ, 0x7610, R0 ;  /* 0x00007610ff007816 */ /* 0x000fce0000000000 */
[----:B------:R-:W-:-:S04]  /*1180*/  UIADD3 UR5, UPT, UPT, -UR5, URZ, URZ ;  /* 0x000000ff05057290 */ /* 0x000fc8000fffe1ff */
[----:B------:R-:W-:Y:S02]  /*1190*/  UIMAD UR5, UR7, UR5, UR57 ;  /* 0x00000005070572a4 */ /* 0x000fe4000f8e0239 */
[----:B------:R-:W-:-:S04]  /*11a0*/  UIADD3 UR4, UPT, UPT, -UR4, URZ, URZ ;  /* 0x000000ff04047290 */ /* 0x000fc8000fffe1ff */
[----:B------:R-:W-:Y:S01]  /*11b0*/  IMAD.U32 R87, RZ, RZ, UR5 ;  /* 0x00000005ff577e24 */ /* 0x000fe2000f8e00ff */
[----:B------:R-:W-:-:S06]  /*11c0*/  UIMAD UR4, UR8, UR4, UR6 ;  /* 0x00000004080472a4 */ /* 0x000fcc000f8e0206 */
[----:B------:R-:W-:Y:S01]  /*11d0*/  IMAD.U32 R86, RZ, RZ, UR4 ;  /* 0x00000004ff567e24 */ /* 0x000fe2000f8e00ff */
[----:B--2---:R-:W-:Y:S06]  /*11e0*/  BRA.U UP5, `(.L_x_18) ;  /* 0x0000000105307547 */ /* 0x004fec000b800000 */
[----:B------:R-:W-:Y:S01]  /*11f0*/  R2UR UR5, R86 ;  /* 0x00000000560572ca */ /* 0x000fe200000e0000 */
[----:B------:R-:W-:Y:S01]  /*1200*/  UMOV UR7, 0x3 ;  /* 0x0000000300077882 */ /* 0x000fe20000000000 */
[----:B------:R-:W-:-:S11]  /*1210*/  R2UR UR4, R87 ;  /* 0x00000000570472ca */ /* 0x000fd600000e0000 */
[----:B------:R-:W-:-:S04]  /*1220*/  UISETP.NE.AND UP0, UPT, UR5, URZ, UPT ;  /* 0x000000ff0500728c */ /* 0x000fc8000bf05270 */
[----:B------:R-:W-:Y:S02]  /*1230*/  UISETP.LT.U32.OR UP0, UPT, UR4, 0x2, !UP0 ;  /* 0x000000020400788c */ /* 0x000fe4000c701470 */
[----:B------:R-:W-:Y:S02]  /*1240*/  ULOP3.LUT UR4, UR4, 0xfffffffe, URZ, 0xc0, !UPT ;  /* 0xfffffffe04047892 */ /* 0x000fe4000f8ec0ff */
[----:B------:R-:W-:Y:S02]  /*1250*/  USEL UR6, URZ, 0x1, !UP0 ;  /* 0x00000001ff067887 */ /* 0x000fe4000c000000 */
[----:B------:R-:W-:Y:S02]  /*1260*/  USEL UR5, URZ, 0x2, !UP0 ;  /* 0x00000002ff057887 */ /* 0x000fe4000c000000 */
[----:B------:R-:W-:Y:S02]  /*1270*/  USHF.L.U32 UR4, UR7, UR4, URZ ;  /* 0x0000000407047299 */ /* 0x000fe400080006ff */
[----:B------:R-:W-:-:S04]  /*1280*/  UIADD3 UR5, UPT, UPT, UR6, UR5, URZ ;  /* 0x0000000506057290 */ /* 0x000fc8000fffe0ff */
[----:B------:R-:W-:Y:S02]  /*1290*/  IMAD.U32 R0, RZ, RZ, UR4 ;  /* 0x00000004ff007e24 */ /* 0x000fe4000f8e00ff */
[----:B------:R-:W-:Y:S02]  /*12a0*/  IMAD.U32 R2, RZ, RZ, UR5 ;  /* 0x00000005ff027e24 */ /* 0x000fe4000f8e00ff */
.L_x_18:
[----:B------:R-:W-:Y:S05]  /*12b0*/  BRA.U !UP2, `(.L_x_19) ;  /* 0x000000010ad07547 */ /* 0x000fea000b800000 */
[----:B------:R-:W1:Y:S01]  /*12c0*/  LDCU.128 UR12, c[0x0][0xf10] ;  /* 0x0001e200ff0c77ac */ /* 0x000e620008000c00 */
[----:B------:R-:W2:Y:S01]  /*12d0*/  LDCU UR6, c[0x0][0x370] ;  /* 0x00006e00ff0677ac */ /* 0x000ea20008000800 */
[----:B------:R-:W3:Y:S01]  /*12e0*/  LDCU UR7, c[0x0][0x374] ;  /* 0x00006e80ff0777ac */ /* 0x000ee20008000800 */
[----:B------:R-:W4:Y:S01]  /*12f0*/  LDCU UR20, c[0x0][0xf0c] ;  /* 0x0001e180ff1477ac */ /* 0x000f220008000800 */
[----:B------:R-:W4:Y:S01]  /*1300*/  LDCU UR21, c[0x0][0xf20] ;  /* 0x0001e400ff1577ac */ /* 0x000f220008000800 */
[----:B------:R-:W4:Y:S01]  /*1310*/  LDCU.64 UR8, c[0x0][0xf28] ;  /* 0x0001e500ff0877ac */ /* 0x000f220008000a00 */
[----:B-1----:R-:W-:Y:S02]  /*1320*/  UISETP.NE.AND UP3, UPT, UR14, 0x1, UPT ;  /* 0x000000010e00788c */ /* 0x002fe4000bf65270 */
[----:B---3--:R-:W-:Y:S02]  /*1330*/  UIMAD.WIDE.U32 UR10, UR7, UR15, URZ ;  /* 0x0000000f070a72a5 */ /* 0x008fe4000f8e00ff */
[----:B--2---:R-:W-:-:S02]  /*1340*/  UIMAD.WIDE.U32 UR16, UR6, UR12, URZ ;  /* 0x0000000c061072a5 */ /* 0x004fc4000f8e00ff */
[----:B----4-:R-:W-:Y:S02]  /*1350*/  UISETP.NE.AND UP0, UPT, UR20, 0x1, UPT ;  /* 0x000000011400788c */ /* 0x010fe4000bf05270 */
[----:B------:R-:W-:Y:S01]  /*1360*/  UIMAD.WIDE.U32 UR4, UR27, UR12, URZ ;  /* 0x0000000c1b0472a5 */ /* 0x000fe2000f8e00ff */
[----:B------:R-:W-:Y:S02]  /*1370*/  UMOV UR10, UR11 ;  /* 0x0000000b000a7c82 */ /* 0x000fe40008000000 */
[----:B------:R-:W-:Y:S01]  /*1380*/  UMOV UR16, UR17 ;  /* 0x0000001100107c82 */ /* 0x000fe20008000000 */
[----:B------:R-:W-:Y:S02]  /*1390*/  @UP3 USHF.R.U32.HI UR7, URZ, UR21, UR10 ;  /* 0x00000015ff073299 */ /* 0x000fe4000801160a */
[----:B------:R-:W-:Y:S02]  /*13a0*/  UISETP.NE.AND UP2, UPT, UR19, 0x1, UPT ;  /* 0x000000011300788c */ /* 0x000fe4000bf45270 */
[----:B------:R-:W-:-:S02]  /*13b0*/  USHF.R.U32.HI UR5, URZ, UR13, UR5 ;  /* 0x0000000dff057299 */ /* 0x000fc40008011605 */
[----:B------:R-:W-:Y:S02]  /*13c0*/  @UP0 USHF.R.U32.HI UR6, URZ, UR13, UR16 ;  /* 0x0000000dff060299 */ /* 0x000fe40008011610 */
[----:B------:R-:W-:Y:S02]  /*13d0*/  UIMAD.WIDE.U32 UR12, UR26, UR15, URZ ;  /* 0x0000000f1a0c72a5 */ /* 0x000fe4000f8e00ff */
[----:B------:R-:W-:Y:S02]  /*13e0*/  UIMAD.WIDE.U32 UR10, UR7, UR8, URZ ;  /* 0x00000008070a72a5 */ /* 0x000fe4000f8e00ff */
[----:B------:R-:W-:Y:S02]  /*13f0*/  UIMAD.WIDE.U32 UR16, UR6, UR8, URZ ;  /* 0x00000008061072a5 */ /* 0x000fe4000f8e00ff */
[----:B------:R-:W-:Y:S01]  /*1400*/  USEL UR5, UR27, UR5, !UP0 ;  /* 0x000000051b057287 */ /* 0x000fe2000c000000 */
[----:B------:R-:W-:Y:S02]  /*1410*/  UMOV UR4, UR13 ;  /* 0x0000000d00047c82 */ /* 0x000fe40008000000 */
[----:B------:R-:W-:Y:S01]  /*1420*/  UMOV UR10, UR11 ;  /* 0x0000000b000a7c82 */ /* 0x000fe20008000000 */
[----:B------:R-:W-:-:S02]  /*1430*/  USHF.R.U32.HI UR4, URZ, UR21, UR4 ;  /* 0x00000015ff047299 */ /* 0x000fc40008011604 */
[----:B------:R-:W-:Y:S01]  /*1440*/  @UP2 USHF.R.U32.HI UR7, URZ, UR9, UR10 ;  /* 0x00000009ff072299 */ /* 0x000fe2000801160a */
[----:B------:R-:W-:Y:S01]  /*1450*/  UMOV UR16, UR17 ;  /* 0x0000001100107c82 */ /* 0x000fe20008000000 */
[----:B------:R-:W-:Y:S02]  /*1460*/  USEL UR4, UR26, UR4, !UP3 ;  /* 0x000000041a047287 */ /* 0x000fe4000d800000 */
[----:B------:R-:W-:Y:S02]  /*1470*/  @UP2 USHF.R.U32.HI UR6, URZ, UR9, UR16 ;  /* 0x00000009ff062299 */ /* 0x000fe40008011610 */
[----:B------:R-:W-:Y:S02]  /*1480*/  UIMAD UR7, UR7, UR19, URZ ;  /* 0x00000013070772a4 */ /* 0x000fe4000f8e02ff */
[----:B------:R-:W-:Y:S02]  /*1490*/  UIMAD UR12, UR6, UR19, URZ ;  /* 0x00000013060c72a4 */ /* 0x000fe4000f8e02ff */
[----:B------:R-:W-:-:S02]  /*14a0*/  UISETP.GE.AND UP0, UPT, UR4, UR7, UPT ;  /* 0x000000070400728c */ /* 0x000fc4000bf06270 */
[----:B------:R-:W-:Y:S02]  /*14b0*/  UIMAD.WIDE.U32 UR10, UR4, UR8, URZ ;  /* 0x00000008040a72a5 */ /* 0x000fe4000f8e00ff */
[----:B------:R-:W-:Y:S02]  /*14c0*/  UISETP.GE.OR UP0, UPT, UR5, UR12, UP0 ;  /* 0x0000000c0500728c */ /* 0x000fe40008706670 */
[----:B------:R-:W-:Y:S02]  /*14d0*/  UIMAD.WIDE.U32 UR12, UR5, UR8, URZ ;  /* 0x00000008050c72a5 */ /* 0x000fe4000f8e00ff */
[----:B------:R-:W-:Y:S01]  /*14e0*/  UIADD3 UR10, UPT, UPT, -UR4, URZ, URZ ;  /* 0x000000ff040a7290 */ /* 0x000fe2000fffe1ff */
[----:B------:R-:W-:Y:S01]  /*14f0*/  UMOV UR8, UR11 ;  /* 0x0000000b00087c82 */ /* 0x000fe20008000000 */
[----:B------:R-:W-:Y:S02]  /*1500*/  UIADD3 UR11, UPT, UPT, -UR5, URZ, URZ ;  /* 0x000000ff050b7290 */ /* 0x000fe4000fffe1ff */
[----:B------:R-:W-:-:S03]  /*1510*/  USHF.R.U32.HI UR8, URZ, UR9, UR8 ;  /* 0x00000009ff087299 */ /* 0x000fc60008011608 */
[----:B------:R-:W-:Y:S01]  /*1520*/  @!UP0 UMOV UR7, UR13 ;  /* 0x0000000d00078c82 */ /* 0x000fe20008000000 */
[----:B------:R-:W-:Y:S02]  /*1530*/  UIMAD UR26, UR14, UR10, UR26 ;  /* 0x0000000a0e1a72a4 */ /* 0x000fe4000f8e021a */
[----:B------:R-:W-:Y:S02]  /*1540*/  USEL UR8, UR4, UR8, !UP2 ;  /* 0x0000000804087287 */ /* 0x000fe4000d000000 */
[----:B------:R-:W-:Y:S02]  /*1550*/  @!UP0 USHF.R.U32.HI UR7, URZ, UR9, UR7 ;  /* 0x00000009ff078299 */ /* 0x000fe40008011607 */
[----:B------:R-:W-:Y:S02]  /*1560*/  UIADD3 UR9, UPT, UPT, -UR8, URZ, URZ ;  /* 0x000000ff08097290 */ /* 0x000fe4000fffe1ff */
[----:B------:R-:W-:Y:S02]  /*1570*/  @!UP0 USEL UR7, UR5, UR7, !UP2 ;  /* 0x0000000705078287 */ /* 0x000fe4000d000000 */
[----:B------:R-:W-:-:S02]  /*1580*/  UIMAD UR9, UR19, UR9, UR4 ;  /* 0x00000009130972a4 */ /* 0x000fc4000f8e0204 */
[----:B------:R-:W-:Y:S02]  /*1590*/  @!UP0 UIADD3 UR8, UPT, UPT, UR8, -UR7, URZ ;  /* 0x8000000708088290 */ /* 0x000fe4000fffe0ff */
[----:B------:R-:W-:Y:S02]  /*15a0*/  @!UP0 UIMAD UR6, UR9, UR6, UR7 ;  /* 0x00000006090682a4 */ /* 0x000fe4000f8e0207 */
[----:B------:R-:W-:Y:S02]  /*15b0*/  @!UP0 UIMAD UR4, UR8, UR19, UR5 ;  /* 0x00000013080482a4 */ /* 0x000fe4000f8e0205 */
[----:B------:R-:W-:Y:S02]  /*15c0*/  UIMAD UR27, UR20, UR11, UR27 ;  /* 0x0000000b141b72a4 */ /* 0x000fe4000f8e021b */
[----:B------:R-:W-:Y:S01]  /*15d0*/  UIMAD UR26, UR4, UR14, UR26 ;  /* 0x0000000e041a72a4 */ /* 0x000fe2000f8e021a */
[----:B------:R-:W-:Y:S02]  /*15e0*/  @!UP0 UMOV UR5, UR6 ;  /* 0x0000000600058c82 */ /* 0x000fe40008000000 */
[----:B------:R-:W-:-:S12]  /*15f0*/  UIMAD UR27, UR5, UR20, UR27 ;  /* 0x00000014051b72a4 */ /* 0x000fd8000f8e021b */
.L_x_19:
[----:B------:R-:W-:Y:S02]  /*1600*/  UISETP.NE.AND UP2, UPT, UR22, 0x1, UPT ;  /* 0x000000011600788c */ /* 0x000fe4000bf45270 */
[----:B------:R-:W-:Y:S02]  /*1610*/  UISETP.NE.AND UP0, UPT, UR18, 0x2, UPT ;  /* 0x000000021200788c */ /* 0x000fe4000bf05270 */
[----:B------:R-:W-:Y:S02]  /*1620*/  ULOP3.LUT UR59, UR57, 0x1, URZ, 0xc0, !UPT ;  /* 0x00000001393b7892 */ /* 0x000fe4000f8ec0ff */
[----:B------:R-:W-:-:S03]  /*1630*/  USHF.R.U32.HI UR10, URZ, 0x1, UR37 ;  /* 0x00000001ff0a7899 */ /* 0x000fc60008011625 */
[----:B------:R-:W-:Y:S09]  /*1640*/  BRA.U UP2, `(.L_x_20) ;  /* 0x0000000102407547 */ /* 0x000ff2000b800000 */
[----:B------:R-:W1:Y:S01]  /*1650*/  LDCU.128 UR12, c[0x0][0xf10] ;  /* 0x0001e200ff0c77ac */ /* 0x000e620008000c00 */
[----:B------:R-:W2:Y:S01]  /*1660*/  LDCU UR8, c[0x0][0xf0c] ;  /* 0x0001e180ff0877ac */ /* 0x000ea20008000800 */
[----:B------:R-:W3:Y:S01]  /*1670*/  LDCU UR9, c[0x0][0xf20] ;  /* 0x0001e400ff0977ac */ /* 0x000ee20008000800 */
[----:B-1----:R-:W-:Y:S02]  /*1680*/  UIMAD.WIDE.U32 UR4, UR27, UR12, URZ ;  /* 0x0000000c1b0472a5 */ /* 0x002fe4000f8e00ff */
[----:B------:R-:W-:Y:S02]  /*1690*/  UIMAD.WIDE.U32 UR6, UR26, UR15, URZ ;  /* 0x0000000f1a0672a5 */ /* 0x000fe4000f8e00ff */
[----:B--2---:R-:W-:Y:S02]  /*16a0*/  UISETP.NE.AND UP2, UPT, UR8, 0x1, UPT ;  /* 0x000000010800788c */ /* 0x004fe4000bf45270 */
[----:B------:R-:W-:-:S03]  /*16b0*/  USHF.R.U32.HI UR5, URZ, UR13, UR5 ;  /* 0x0000000dff057299 */ /* 0x000fc60008011605 */
[----:B------:R-:W-:Y:S01]  /*16c0*/  UMOV UR4, UR7 ;  /* 0x0000000700047c82 */ /* 0x000fe20008000000 */
[----:B------:R-:W-:Y:S02]  /*16d0*/  USEL UR5, UR27, UR5, !UP2 ;  /* 0x000000051b057287 */ /* 0x000fe4000d000000 */
[----:B------:R-:W-:Y:S02]  /*16e0*/  UISETP.NE.AND UP2, UPT, UR14, 0x1, UPT ;  /* 0x000000010e00788c */ /* 0x000fe4000bf45270 */
[----:B---3--:R-:W-:-:S04]  /*16f0*/  USHF.R.U32.HI UR4, URZ, UR9, UR4 ;  /* 0x00000009ff047299 */ /* 0x008fc80008011604 */
[----:B------:R-:W-:-:S04]  /*1700*/  USEL UR4, UR26, UR4, !UP2 ;  /* 0x000000041a047287 */ /* 0x000fc8000d000000 */
[----:B------:R-:W-:Y:S02]  /*1710*/  UIADD3 UR6, UPT, UPT, UR5, -UR4, URZ ;  /* 0x8000000405067290 */ /* 0x000fe4000fffe0ff */
[----:B------:R-:W-:Y:S02]  /*1720*/  UIADD3 UR4, UPT, UPT, -UR5, UR4, URZ ;  /* 0x0000000405047290 */ /* 0x000fe4000fffe1ff */
[----:B------:R-:W-:Y:S02]  /*1730*/  UIMAD UR26, UR6, UR14, UR26 ;  /* 0x0000000e061a72a4 */ /* 0x000fe4000f8e021a */
[----:B------:R-:W-:-:S12]  /*1740*/  UIMAD UR27, UR4, UR8, UR27 ;  /* 0x00000008041b72a4 */ /* 0x000fd8000f8e021b */
.L_x_20:
[----:B------:R-:W-:Y:S05]  /*1750*/  BRA.U !UP6, `(.L_x_21) ;  /* 0x000000010e0c7547 */ /* 0x000fea000b800000 */
[----:B------:R-:W-:Y:S01]  /*1760*/  UCGABAR_WAIT ;  /* 0x0000000000007dc7 */ /* 0x000fe20008000000 */
[----:B------:R-:W-:Y:S01]  /*1770*/  CCTL.IVALL ;  /* 0x00000000ff00798f */ /* 0x000fe20002000000 */
[----:B------:R-:W-:Y:S05]  /*1780*/  BRA `(.L_x_22) ;  /* 0x0000000000047947 */ /* 0x000fea0003800000 */
.L_x_21:
[----:B------:R-:W-:Y:S06]  /*1790*/  BAR.SYNC.DEFER_BLOCKING 0x0 ;  /* 0x0000000000007b1d */ /* 0x000fec0000010000 */
.L_x_22:
[----:B------:R-:W-:Y:S05]  /*17a0*/  BRA.U UP0, `(.L_x_23) ;  /* 0x0000001900507547 */ /* 0x000fea000b800000 */
[----:B------:R-:W1:Y:S01]  /*17b0*/  LDCU UR6, c[0x0][0x38c] ;  /* 0x00007180ff0677ac */ /* 0x000e620008000800 */
[----:B------:R-:W-:Y:S01]  /*17c0*/  PLOP3.LUT P2, PT, PT, PT, UP4, 0x80, 0x8 ;  /* 0x000000000008781c */ /* 0x000fe20003f4f048 */
[----:B------:R-:W-:Y:S01]  /*17d0*/  IMAD.MOV.U32 R12, RZ, RZ, 0x1 ;  /* 0x00000001ff0c7424 */ /* 0x000fe200078e00ff */
[----:B------:R-:W-:Y:S02]  /*17e0*/  ISETP.NE.AND P3, PT, R3, RZ, P4 ;  /* 0x000000ff0300720c */ /* 0x000fe40002765270 */
[----:B------:R-:W-:Y:S02]  /*17f0*/  CS2R R10, SRZ ;  /* 0x00000000000a7805 */ /* 0x000fe4000001ff00 */
[----:B------:R-:W-:Y:S01]  /*1800*/  PLOP3.LUT P2, PT, P2, PT, PT, 0x8, 0x80 ;  /* 0x000000000080781c */ /* 0x000fe2000174e170 */
[----:B------:R-:W-:Y:S01]  /*1810*/  IMAD.MOV.U32 R9, RZ, RZ, RZ ;  /* 0x000000ffff097224 */ /* 0x000fe200078e00ff */
[----:B------:R-:W2:Y:S01]  /*1820*/  LDCU UR51, c[0x0][0x370] ;  /* 0x00006e00ff3377ac */ /* 0x000ea20008000800 */
[----:B------:R-:W-:Y:S01]  /*1830*/  IMAD.MOV.U32 R8, RZ, RZ, 0x1 ;  /* 0x00000001ff087424 */ /* 0x000fe200078e00ff */
[----:B------:R-:W3:Y:S01]  /*1840*/  LDCU.64 UR30, c[0x0][0x348] ;  /* 0x00006900ff1e77ac */ /* 0x000ee20008000a00 */
[----:B------:R-:W4:Y:S01]  /*1850*/  LDCU UR50, c[0x0][0x374] ;  /* 0x00006e80ff3277ac */ /* 0x000f220008000800 */
[----:B-1----:R-:W-:-:S02]  /*1860*/  UIADD3 UR5, UPT, UPT, UR6, 0x7f, URZ ;  /* 0x0000007f06057890 */ /* 0x002fc4000fffe0ff */
[----:B------:R-:W-:Y:S02]  /*1870*/  UIADD3 UR58, UPT, UPT, UR6, 0xfe, URZ ;  /* 0x000000fe063a7890 */ /* 0x000fe4000fffe0ff */
[----:B------:R-:W-:Y:S01]  /*1880*/  USHF.R.S32.HI UR4, URZ, 0x1f, UR5 ;  /* 0x0000001fff047899 */ /* 0x000fe20008011405 */
[----:B------:R-:W-:-:S03]  /*1890*/  UMOV UR14, URZ ;  /* 0x000000ff000e7c82 */ /* 0x000fc60008000000 */
[----:B------:R-:W-:Y:S02]  /*18a0*/  ULEA.HI UR4, UR4, UR5, URZ, 0x7 ;  /* 0x0000000504047291 */ /* 0x000fe4000f8f38ff */
[----:B------:R-:W-:Y:S02]  /*18b0*/  UIADD3 UR5, UPT, UPT, UR6, -0x1, URZ ;  /* 0xffffffff06057890 */ /* 0x000fe4000fffe0ff */
[----:B------:R-:W-:Y:S02]  /*18c0*/  USHF.R.S32.HI UR53, URZ, 0x7, UR4 ;  /* 0x00000007ff357899 */ /* 0x000fe40008011404 */
[----:B------:R-:W-:Y:S02]  /*18d0*/  UISETP.GE.U32.AND UP1, UPT, UR5, -0xff, UPT ;  /* 0xffffff010500788c */ /* 0x000fe4000bf26070 */
[----:B------:R-:W-:-:S04]  /*18e0*/  UISETP.LT.U32.AND UP0, UPT, UR53, 0x9, UPT ;  /* 0x000000093500788c */ /* 0x000fc8000bf01070 */
[----:B------:R-:W-:Y:S02]  /*18f0*/  USEL UR52, UR53, 0x9, UP0 ;  /* 0x0000000935347887 */ /* 0x000fe40008000000 */
[----:B------:R-:W-:Y:S02]  /*1900*/  UISETP.NE.AND UP0, UPT, UR18, URZ, UPT ;  /* 0x000000ff1200728c */ /* 0x000fe4000bf05270 */
[----:B------:R-:W-:Y:S02]  /*1910*/  UIADD3 UR4, UPT, UPT, UR52, -0x1, URZ ;  /* 0xffffffff34047890 */ /* 0x000fe4000fffe0ff */
[----:B------:R-:W-:Y:S02]  /*1920*/  @UP1 UIADD3 UR4, UPT, UPT, UR52, URZ, URZ ;  /* 0x000000ff34041290 */ /* 0x000fe4000fffe0ff */
[----:B------:R-:W-:Y:S02]  /*1930*/  USEL UR38, UR40, 0x2, UP0 ;  /* 0x0000000228267887 */ /* 0x000fe40008000000 */
[----:B------:R-:W-:-:S02]  /*1940*/  UIADD3 UR56, UPT, UPT, UR53, -UR52, URZ ;  /* 0x8000003435387290 */ /* 0x000fc4000fffe0ff */
[----:B------:R-:W-:Y:S02]  /*1950*/  UIADD3 UR45, UPT, UPT, UR4, 0x1, URZ ;  /* 0x00000001042d7890 */ /* 0x000fe4000fffe0ff */
[----:B--234-:R-:W-:-:S12]  /*1960*/  UIADD3 UR54, UPT, UPT, -UR4, URZ, URZ ;  /* 0x000000ff04367290 */ /* 0x01cfd8000fffe1ff */
.L_x_47:
[----:B------:R-:W-:Y:S01]  /*1970*/  UISETP.NE.AND UP0, UPT, UR55, URZ, UPT ;  /* 0x000000ff3700728c */ /* 0x000fe2000bf05270 */
[----:B-1----:R-:W1:Y:S08]  /*1980*/  S2UR UR55, SR_CgaCtaId ;  /* 0x00000000003779c3 */ /* 0x002e700000008800 */
[----:B---3--:R-:W-:Y:S05]  /*1990*/  BRA.U UP0, `(.L_x_24) ;  /* 0x0000000100347547 */ /* 0x008fea000b800000 */
[----:B------:R-:W2:Y:S01]  /*19a0*/  S2R R0, SR_CgaCtaId ;  /* 0x0000000000007919 */ /* 0x000ea20000008800 */
[----:B------:R-:W-:Y:S02]  /*19b0*/  MOV R3, 0x400 ;  /* 0x0000040000037802 */ /* 0x000fe40000000f00 */
[----:B------:R-:W-:Y:S02]  /*19c0*/  SHF.L.U32 R2, R8, 0x1f, RZ ;  /* 0x0000001f08027819 */ /* 0x000fe400000006ff */
[----:B--2---:R-:W-:-:S05]  /*19d0*/  LEA R0, R0, R3, 0x18 ;  /* 0x0000000300007211 */ /* 0x004fca00078ec0ff */
[----:B------:R-:W-:-:S04]  /*19e0*/  IMAD R3, R9, 0x8, R0 ;  /* 0x0000000809037824 */ /* 0x000fc800078e0200 */
[----:B------:R-:W2:Y:S02]  /*19f0*/  SYNCS.PHASECHK.TRANS64.TRYWAIT P0, [R3+URZ+0x120], R2 ;  /* 0x00012002030075a7 */ /* 0x000ea400080011ff */
[----:B--2---:R-:W-:Y:S05]  /*1a00*/  @!P0 BRA `(.L_x_25) ;  /* 0x0000007400848947 */ /* 0x004fea0003800000 */
.L_x_143:
[----:B------:R-:W-:Y:S01]  /*1a10*/  VIADD R9, R9, 0x1 ;  /* 0x0000000109097836 */ /* 0x000fe20000000000 */
[----:B------:R2:W-:Y:S04]  /*1a20*/  SYNCS.ARRIVE.TRANS64.A1T0 RZ, [R3+URZ+0x110], RZ ;  /* 0x000110ff03ff79a7 */ /* 0x0005e800081000ff */
[----:B------:R-:W-:-:S04]  /*1a30*/  ISETP.NE.AND P0, PT, R9, 0x2, PT ;  /* 0x000000020900780c */ /* 0x000fc80003f05270 */
[----:B------:R-:W-:Y:S02]  /*1a40*/  SEL R9, R9, RZ, P0 ;  /* 0x000000ff09097207 */ /* 0x000fe40000000000 */
[----:B--2---:R-:W-:-:S04]  /*1a50*/  SEL R3, RZ, 0x1, P0 ;  /* 0x00000001ff037807 */ /* 0x004fc80000000000 */
[----:B------:R-:W-:Y:S02]  /*1a60*/  LOP3.LUT R8, R8, R3, RZ, 0x3c, !PT ;  /* 0x0000000308087212 */ /* 0x000fe400078e3cff */
.L_x_24:
[----:B------:R-:W-:Y:S01]  /*1a70*/  UMOV UR5, 0x400 ;  /* 0x0000040000057882 */ /* 0x000fe20000000000 */
[----:B------:R-:W-:Y:S01]  /*1a80*/  SHF.L.U32 R0, R12, 0x1f, RZ ;  /* 0x0000001f0c007819 */ /* 0x000fe200000006ff */
[----:B-1----:R-:W-:Y:S02]  /*1a90*/  ULEA UR5, UR55, UR5, 0x18 ;  /* 0x0000000537057291 */ /* 0x002fe4000f8ec0ff */
[----:B------:R-:W-:Y:S02]  /*1aa0*/  UISETP.GE.U32.AND UP0, UPT, UR58, 0xff, UPT ;  /* 0x000000ff3a00788c */ /* 0x000fe4000bf06070 */
[----:B------:R-:W-:Y:S02]  /*1ab0*/  ULEA UR4, UR14, UR5, 0x3 ;  /* 0x000000050e047291 */ /* 0x000fe4000f8e18ff */
[----:B------:R-:W-:Y:S02]  /*1ac0*/  ULEA UR35, UR26, UR59, 0x1 ;  /* 0x0000003b1a237291 */ /* 0x000fe4000f8e08ff */
[----:B------:R-:W-:-:S02]  /*1ad0*/  ULEA.HI UR11, UR26, UR26, URZ, 0x1 ;  /* 0x0000001a1a0b7291 */ /* 0x000fc4000f8f08ff */
[----:B------:R-:W-:Y:S02]  /*1ae0*/  USHF.L.U32 UR35, UR35, 0x5, URZ ;  /* 0x0000000523237899 */ /* 0x000fe400080006ff */
[----:B------:R-:W-:Y:S01]  /*1af0*/  USHF.R.S32.HI UR11, URZ, 0x1, UR11 ;  /* 0x00000001ff0b7899 */ /* 0x000fe2000801140b */
[----:B------:R1:W2:Y:S01]  /*1b00*/  SYNCS.PHASECHK.TRANS64.TRYWAIT P1, [UR4+0x48], R0 ;  /* 0x00004800ff0075a7 */ /* 0x0002a20008021104 */
[----:B------:R-:W-:Y:S01]  /*1b10*/  ULEA.HI UR4, UR27, UR27, URZ, 0x1 ;  /* 0x0000001b1b047291 */ /* 0x000fe2000f8f08ff */
[----:B------:R-:W-:-:S03]  /*1b20*/  UMOV UR20, URZ ;  /* 0x000000ff00147c82 */ /* 0x000fc60008000000 */
[----:B------:R-:W-:Y:S02]  /*1b30*/  USHF.L.U32 UR43, UR4, 0x7, URZ ;  /* 0x00000007042b7899 */ /* 0x000fe400080006ff */
[----:B------:R-:W-:Y:S02]  /*1b40*/  ULOP3.LUT UR27, UR4, 0xfffffffe, URZ, 0xc0, !UPT ;  /* 0xfffffffe041b7892 */ /* 0x000fe4000f8ec0ff */
[----:B------:R-:W-:Y:S02]  /*1b50*/  ULOP3.LUT UR43, UR43, 0xffffff00, URZ, 0xc0, !UPT ;  /* 0xffffff002b2b7892 */ /* 0x000fe4000f8ec0ff */
[----:B------:R-:W-:Y:S02]  /*1b60*/  ULOP3.LUT UR27, UR27, 0x1, UR57, 0xf8, !UPT ;  /* 0x000000011b1b7892 */ /* 0x000fe4000f8ef839 */
[----:B------:R-:W-:Y:S01]  /*1b70*/  ULEA UR43, UR59, UR43, 0x7 ;  /* 0x0000002b3b2b7291 */ /* 0x000fe2000f8e38ff */
[----:B------:R-:W-:Y:S11]  /*1b80*/  BRA.U !UP0, `(.L_x_26) ;  /* 0x0000000508207547 */ /* 0x000ff6000b800000 */
[----:B------:R-:W-:Y:S01]  /*1b90*/  UMOV UR15, UR54 ;  /* 0x00000036000f7c82 */ /* 0x000fe20008000000 */
[----:B------:R-:W-:Y:S01]  /*1ba0*/  UMOV UR4, UR14 ;  /* 0x0000000e00047c82 */ /* 0x000fe20008000000 */
[----:B------:R-:W-:Y:S01]  /*1bb0*/  UMOV UR28, 0xffffffff ;  /* 0xffffffff001c7882 */ /* 0x000fe20000000000 */
[----:B------:R-:W-:-:S05]  /*1bc0*/  UMOV UR42, URZ ;  /* 0x000000ff002a7c82 */ /* 0x000fca0008000000 */
.L_x_34:
[----:B------:R-:W-:Y:S01]  /*1bd0*/  ULEA UR6, UR4, UR5, 0x3 ;  /* 0x0000000504067291 */ /* 0x000fe2000f8e18ff */
[----:B--2---:R-:W-:Y:S01]  /*1be0*/  @P4 MOV R2, 0xa800 ;  /* 0x0000a80000024802 */ /* 0x004fe20000000f00 */
[----:B--23--:R-:W-:Y:S10]  /*1bf0*/  @P1 BRA `(.L_x_27) ;  /* 0x00000000000c1947 */ /* 0x00cff40003800000 */
[----:B------:R-:W-:-:S04]  /*1c00*/  SHF.L.U32 R3, R12, 0x1f, RZ ;  /* 0x0000001f0c037819 */ /* 0x000fc800000006ff */
[----:B------:R-:W2:Y:S02]  /*1c10*/  SYNCS.PHASECHK.TRANS64.TRYWAIT P0, [UR6+0x48], R3 ;  /* 0x00004803ff0075a7 */ /* 0x000ea40008001106 */
[----:B--2---:R-:W-:Y:S05]  /*1c20*/  @!P0 BRA `(.L_x_28) ;  /* 0x0000007400108947 */ /* 0x004fea0003800000 */
.L_x_27:
[----:B------:R2:W-:Y:S01]  /*1c30*/  @P4 SYNCS.ARRIVE.TRANS64 RZ, [UR6], R2 ;  /* 0x00000002ffff49a7 */ /* 0x0005e20008000006 */
[----:B------:R-:W-:Y:S02]  /*1c40*/  ULOP3.LUT UR7, UR38, 0x2, URZ, 0xfc, !UPT ;  /* 0x0000000226077892 */ /* 0x000fe4000f8efcff */
[----:B------:R-:W-:Y:S02]  /*1c50*/  UIADD3 UR15, UPT, UPT, UR15, 0x1, URZ ;  /* 0x000000010f0f7890 */ /* 0x000fe4000fffe0ff */
[----:B------:R-:W-:Y:S02]  /*1c60*/  UISETP.NE.AND UP0, UPT, UR7, 0x2, UPT ;  /* 0x000000020700788c */ /* 0x000fe4000bf05270 */
[----:B------:R-:W-:Y:S02]  /*1c70*/  UIADD3 UR28, UPT, UPT, UR28, 0x1, URZ ;  /* 0x000000011c1c7890 */ /* 0x000fe4000fffe0ff */
[----:B------:R-:W-:-:S05]  /*1c80*/  UISETP.NE.AND UP4, UPT, UR15, 0x1, UPT ;  /* 0x000000010f00788c */ /* 0x000fca000bf85270 */
[----:B------:R-:W-:Y:S05]  /*1c90*/  BRA.U UP0, `(.L_x_29) ;  /* 0x0000000100047547 */ /* 0x000fea000b800000 */
[----:B------:R-:W-:Y:S05]  /*1ca0*/  BPT.TRAP 0x1 ;  /* 0x000000040000795c */ /* 0x000fea0000300000 */
.L_x_29:
[----:B------:R-:W-:Y:S04]  /*1cb0*/  BSSY.RECONVERGENT B0, `(.L_x_30) ;  /* 0x0000003000007945 */ /* 0x000fe80003800200 */
[----:B------:R-:W-:Y:S05]  /*1cc0*/  @!P3 BRA `(.L_x_31) ;  /* 0x000000000004b947 */ /* 0x000fea0003800000 */
[----:B------:R-:W-:Y:S05]  /*1cd0*/  BPT.TRAP 0x1 ;  /* 0x000000040000795c */ /* 0x000fea0000300000 */
.L_x_31:
[----:B------:R-:W-:Y:S05]  /*1ce0*/  BSYNC.RECONVERGENT B0 ;  /* 0x0000000000007941 */ /* 0x000fea0003800200 */
.L_x_30:
[----:B------:R-:W-:Y:S01]  /*1cf0*/  UIADD3 UR7, UPT, UPT, UR4, 0x1, URZ ;  /* 0x0000000104077890 */ /* 0x000fe2000fffe0ff */
[----:B------:R-:W-:Y:S01]  /*1d00*/  BSSY.RECONVERGENT B0, `(.L_x_32) ;  /* 0x000002c000007945 */ /* 0x000fe20003800200 */
[----:B------:R-:W-:Y:S02]  /*1d10*/  ELECT P0, URZ, PT ;  /* 0x0000000000ff782f */ /* 0x000fe40003800000 */
[----:B------:R-:W-:-:S04]  /*1d20*/  UISETP.NE.AND UP0, UPT, UR7, 0x9, UPT ;  /* 0x000000090700788c */ /* 0x000fc8000bf05270 */
[----:B------:R-:W-:Y:S02]  /*1d30*/  USEL UR8, URZ, 0x1, UP0 ;  /* 0x00000001ff087887 */ /* 0x000fe40008000000 */
[----:B------:R-:W-:-:S04]  /*1d40*/  USEL UR14, UR7, URZ, UP0 ;  /* 0x000000ff070e7287 */ /* 0x000fc80008000000 */
[----:B------:R-:W-:Y:S01]  /*1d50*/  ULEA UR7, UR14, UR5, 0x3 ;  /* 0x000000050e077291 */ /* 0x000fe2000f8e18ff */
[----:B------:R-:W-:-:S04]  /*1d60*/  LOP3.LUT R12, R12, UR8, RZ, 0x3c, !PT ;  /* 0x000000080c0c7c12 */ /* 0x000fc8000f8e3cff */
[----:B-1----:R-:W-:-:S04]  /*1d70*/  SHF.L.U32 R0, R12, 0x1f, RZ ;  /* 0x0000001f0c007819 */ /* 0x002fc800000006ff */
[----:B------:R1:W3:Y:S01]  /*1d80*/  SYNCS.PHASECHK.TRANS64.TRYWAIT P1, [UR7+0x48], R0 ;  /* 0x00004800ff0075a7 */ /* 0x0002e20008021107 */
[----:B------:R-:W-:Y:S05]  /*1d90*/  @!P0 BRA `(.L_x_33) ;  /* 0x0000000000888947 */ /* 0x000fea0003800000 */
[----:B------:R-:W-:Y:S02]  /*1da0*/  USHF.L.U32 UR24, UR4, 0x9, URZ ;  /* 0x0000000904187899 */ /* 0x000fe400080006ff */
[----:B------:R-:W-:Y:S02]  /*1db0*/  ULEA UR40, UR4, UR5, 0xe ;  /* 0x0000000504287291 */ /* 0x000fe4000f8e70ff */
[----:B------:R-:W-:Y:S02]  /*1dc0*/  UIADD3 UR22, UP3, UPT, UR30, 0x80, URZ ;  /* 0x000000801e167890 */ /* 0x000fe4000ff7e0ff */
[----:B------:R-:W-:Y:S02]  /*1dd0*/  ULEA UR32, UR4, UR5, 0xc ;  /* 0x0000000504207291 */ /* 0x000fe4000f8e60ff */
[----:B------:R-:W-:Y:S02]  /*1de0*/  UIADD3 UR20, UP2, UPT, UR30, 0x180, URZ ;  /* 0x000001801e147890 */ /* 0x000fe4000ff5e0ff */
[----:B------:R-:W-:-:S02]  /*1df0*/  UIADD3 UR18, UP1, UPT, UR30, 0x280, URZ ;  /* 0x000002801e127890 */ /* 0x000fc4000ff3e0ff */
[----:B------:R-:W-:Y:S02]  /*1e00*/  UIADD3 UR16, UP0, UPT, UR30, 0x380, URZ ;  /* 0x000003801e107890 */ /* 0x000fe4000ff1e0ff */
[----:B------:R-:W-:Y:S02]  /*1e10*/  ULOP3.LUT UR8, UR24, UR37, URZ, 0xfc, !UPT ;  /* 0x0000002518087292 */ /* 0x000fe4000f8efcff */
[----:B------:R-:W-:Y:S02]  /*1e20*/  ULOP3.LUT UR41, UR6, 0xfefffff8, URZ, 0xc0, !UPT ;  /* 0xfefffff806297892 */ /* 0x000fe4000f8ec0ff */
[----:B------:R-:W-:Y:S02]  /*1e30*/  UIADD3.X UR23, UPT, UPT, URZ, UR31, URZ, UP3, !UPT ;  /* 0x0000001fff177290 */ /* 0x000fe40009ffe4ff */
[----:B------:R-:W-:Y:S02]  /*1e40*/  UIADD3 UR40, UPT, UPT, UR40, 0x6400, URZ ;  /* 0x0000640028287890 */ /* 0x000fe4000fffe0ff */
[----:B------:R-:W-:-:S02]  /*1e50*/  UIADD3.X UR21, UPT, UPT, URZ, UR31, URZ, UP2, !UPT ;  /* 0x0000001fff157290 */ /* 0x000fc400097fe4ff */
[----:B------:R-:W-:Y:S02]  /*1e60*/  UIADD3 UR32, UPT, UPT, UR32, 0x2a400, URZ ;  /* 0x0002a40020207890 */ /* 0x000fe4000fffe0ff */
[----:B------:R-:W-:Y:S02]  /*1e70*/  UIADD3.X UR19, UPT, UPT, URZ, UR31, URZ, UP1, !UPT ;  /* 0x0000001fff137290 */ /* 0x000fe40008ffe4ff */
[----:B------:R-:W-:Y:S02]  /*1e80*/  UIADD3 UR24, UPT, UPT, UR5, 0x33400, UR24 ;  /* 0x0003340005187890 */ /* 0x000fe4000fffe018 */
[----:B------:R-:W-:Y:S02]  /*1e90*/  UIADD3.X UR17, UPT, UPT, URZ, UR31, URZ, UP0, !UPT ;  /* 0x0000001fff117290 */ /* 0x000fe400087fe4ff */
[----:B------:R-:W-:Y:S01]  /*1ea0*/  UIADD3 UR8, UPT, UPT, UR5, 0x34600, UR8 ;  /* 0x0003460005087890 */ /* 0x000fe2000fffe008 */
[----:B------:R-:W-:Y:S01]  /*1eb0*/  UMOV UR46, 0x0 ;  /* 0x00000000002e7882 */ /* 0x000fe20000000000 */
[----:B------:R-:W-:Y:S01]  /*1ec0*/  UMOV UR47, 0x10000000 ;  /* 0x10000000002f7882 */ /* 0x000fe20000000000 */
[----:B------:R-:W-:Y:S01]  /*1ed0*/  UMOV UR34, UR42 ;  /* 0x0000002a00227c82 */ /* 0x000fe20008000000 */
[----:B------:R-:W-:Y:S01]  /*1ee0*/  UMOV UR36, UR44 ;  /* 0x0000002c00247c82 */ /* 0x000fe20008000000 */
[----:B------:R-:W-:Y:S01]  /*1ef0*/  UMOV UR33, UR41 ;  /* 0x0000002900217c82 */ /* 0x000fe20008000000 */
[----:B------:R-:W-:Y:S01]  /*1f00*/  UMOV UR26, URZ ;  /* 0x000000ff001a7c82 */ /* 0x000fe20008000000 */
[----:B------:R-:W-:Y:S01]  /*1f10*/  UMOV UR29, UR44 ;  /* 0x0000002c001d7c82 */ /* 0x000fe20008000000 */
[----:B------:R-:W-:Y:S01]  /*1f20*/  UMOV UR25, UR41 ;  /* 0x0000002900197c82 */ /* 0x000fe20008000000 */
[----:B------:R4:W-:Y:S01]  /*1f30*/  UTMALDG.3D.2CTA [UR40], [UR22], desc[UR46] ;  /* 0x00002e28160075b4 */ /* 0x0009e20008211000 */
[----:B------:R-:W-:Y:S01]  /*1f40*/  UMOV UR7, 0x30000 ;  /* 0x0003000000077882 */ /* 0x000fe20000000000 */
[----:B------:R-:W-:Y:S01]  /*1f50*/  UMOV UR12, UR28 ;  /* 0x0000001c000c7c82 */ /* 0x000fe20008000000 */
[----:B------:R-:W-:Y:S01]  /*1f60*/  UMOV UR13, UR44 ;  /* 0x0000002c000d7c82 */ /* 0x000fe20008000000 */
[----:B------:R-:W-:Y:S01]  /*1f70*/  UMOV UR9, UR41 ;  /* 0x0000002900097c82 */ /* 0x000fe20008000000 */
[----:B------:R4:W-:Y:S01]  /*1f80*/  UTMALDG.3D.2CTA [UR32], [UR20], desc[UR46] ;  /* 0x00002e20140075b4 */ /* 0x0009e20008211000 */
[----:B------:R4:W-:Y:S01]  /*1f90*/  UTMALDG.4D.2CTA [UR24], [UR18], desc[UR46] ;  /* 0x00002e18120075b4 */ /* 0x0009e20008219000 */
[----:B------:R4:W-:Y:S02]  /*1fa0*/  UTMALDG.4D.MULTICAST.2CTA [UR8], [UR16], UR7, desc[UR46] ;  /* 0x00002e08100073b4 */ /* 0x0009e40008219807 */
[----:B----4-:R-:W-:Y:S01]  /*1fb0*/  NOP ;  /* 0x0000000000007918 */ /* 0x010fe20000000000 */
.L_x_33:
[----:B------:R-:W-:Y:S05]  /*1fc0*/  BSYNC.RECONVERGENT B0 ;  /* 0x0000000000007941 */ /* 0x000fea0003800200 */
.L_x_32:
[----:B------:R-:W-:Y:S01]  /*1fd0*/  UIADD3 UR42, UPT, UPT, UR42, 0x80, URZ ;  /* 0x000000802a2a7890 */ /* 0x000fe2000fffe0ff */
[----:B------:R-:W-:Y:S01]  /*1fe0*/  UMOV UR4, UR14 ;  /* 0x0000000e00047c82 */ /* 0x000fe20008000000 */
[----:B------:R-:W-:Y:S01]  /*1ff0*/  UMOV UR20, UR45 ;  /* 0x0000002d00147c82 */ /* 0x000fe20008000000 */
[----:B------:R-:W-:Y:S09]  /*2000*/  BRA.U UP4, `(.L_x_34) ;  /* 0xfffffff904f07547 */ /* 0x000ff2000b83ffff */
.L_x_26:
[----:B------:R-:W-:Y:S01]  /*2010*/  ULEA UR4, UR14, UR5, 0x3 ;  /* 0x000000050e047291 */ /* 0x000fe2000f8e18ff */
[----:B-1----:R-:W-:Y:S01]  /*2020*/  SHF.L.U32 R0, R12, 0x1f, RZ ;  /* 0x0000001f0c007819 */ /* 0x002fe200000006ff */
[----:B------:R-:W-:Y:S01]  /*2030*/  @!P2 SYNCS.ARRIVE.TRANS64.A1T0 RZ, [UR5+0xc8], RZ ;  /* 0x0000c8ffffffa9a7 */ /* 0x000fe20008100005 */
[----:B------:R-:W-:-:S06]  /*2040*/  UISETP.GT.AND UP0, UPT, UR53, UR52, UPT ;  /* 0x000000343500728c */ /* 0x000fcc000bf04270 */
[----:B--23--:R1:W2:Y:S03]  /*2050*/  SYNCS.PHASECHK.TRANS64.TRYWAIT P1, [UR4+0x48], R0 ;  /* 0x00004800ff0075a7 */ /* 0x00c2a60008021104 */
[----:B------:R-:W-:Y:S05]  /*2060*/  BRA.U !UP0, `(.L_x_35) ;  /* 0x0000000508147547 */ /* 0x000fea000b800000 */
[----:B------:R-:W-:Y:S01]  /*2070*/  UIADD3 UR15, UPT, UPT, UR56, UR20, URZ ;  /* 0x00000014380f7290 */ /* 0x000fe2000fffe0ff */
[----:B------:R-:W-:-:S11]  /*2080*/  UMOV UR6, UR14 ;  /* 0x0000000e00067c82 */ /* 0x000fd60008000000 */
.L_x_43:
[----:B------:R-:W-:Y:S01]  /*2090*/  ULEA UR7, UR6, UR5, 0x3 ;  /* 0x0000000506077291 */ /* 0x000fe2000f8e18ff */
[----:B--2---:R-:W-:Y:S01]  /*20a0*/  @P4 MOV R2, 0xa800 ;  /* 0x0000a80000024802 */ /* 0x004fe20000000f00 */
[----:B--23--:R-:W-:Y:S10]  /*20b0*/  @P1 BRA `(.L_x_36) ;  /* 0x00000000000c1947 */ /* 0x00cff40003800000 */
[----:B------:R-:W-:-:S04]  /*20c0*/  SHF.L.U32 R3, R12, 0x1f, RZ ;  /* 0x0000001f0c037819 */ /* 0x000fc800000006ff */
[----:B------:R-:W2:Y:S02]  /*20d0*/  SYNCS.PHASECHK.TRANS64.TRYWAIT P0, [UR7+0x48], R3 ;  /* 0x00004803ff0075a7 */ /* 0x000ea40008001107 */
[----:B--2---:R-:W-:Y:S05]  /*20e0*/  @!P0 BRA `(.L_x_37) ;  /* 0x0000006c00f88947 */ /* 0x004fea0003800000 */
.L_x_36:
[----:B------:R2:W-:Y:S01]  /*20f0*/  @P4 SYNCS.ARRIVE.TRANS64 RZ, [UR7], R2 ;  /* 0x00000002ffff49a7 */ /* 0x0005e20008000007 */
[----:B------:R-:W-:-:S04]  /*2100*/  ULOP3.LUT UR4, UR38, 0x2, URZ, 0xfc, !UPT ;  /* 0x0000000226047892 */ /* 0x000fc8000f8efcff */
[----:B------:R-:W-:-:S09]  /*2110*/  UISETP.NE.AND UP0, UPT, UR4, 0x2, UPT ;  /* 0x000000020400788c */ /* 0x000fd2000bf05270 */
[----:B------:R-:W-:Y:S05]  /*2120*/  BRA.U UP0, `(.L_x_38) ;  /* 0x0000000100047547 */ /* 0x000fea000b800000 */
[----:B------:R-:W-:Y:S05]  /*2130*/  BPT.TRAP 0x1 ;  /* 0x000000040000795c */ /* 0x000fea0000300000 */
.L_x_38:
[----:B------:R-:W-:Y:S04]  /*2140*/  BSSY.RECONVERGENT B0, `(.L_x_39) ;  /* 0x0000003000007945 */ /* 0x000fe80003800200 */
[----:B------:R-:W-:Y:S05]  /*2150*/  @!P3 BRA `(.L_x_40) ;  /* 0x000000000004b947 */ /* 0x000fea0003800000 */
[----:B------:R-:W-:Y:S05]  /*2160*/  BPT.TRAP 0x1 ;  /* 0x000000040000795c */ /* 0x000fea0000300000 */
.L_x_40:
[----:B------:R-:W-:Y:S05]  /*2170*/  BSYNC.RECONVERGENT B0 ;  /* 0x0000000000007941 */ /* 0x000fea0003800200 */
.L_x_39:
        /* <DEDUP_REMOVED lines=11> */
[----:B------:R-:W-:Y:S02]  /*2230*/  ULEA UR40, UR6, UR5, 0xe ;  /* 0x0000000506287291 */ /* 0x000fe4000f8e70ff */
[----:B------:R-:W-:Y:S02]  /*2240*/  UIADD3 UR22, UP3, UPT, UR30, 0x80, URZ ;  /* 0x000000801e167890 */ /* 0x000fe4000ff7e0ff */
[----:B------:R-:W-:Y:S02]  /*2250*/  USHF.L.U32 UR16, UR6, 0x9, URZ ;  /* 0x0000000906107899 */ /* 0x000fe400080006ff */
[----:B------:R-:W-:Y:S02]  /*2260*/  ULEA UR32, UR6, UR5, 0xc ;  /* 0x0000000506207291 */ /* 0x000fe4000f8e60ff */
[----:B------:R-:W-:Y:S02]  /*2270*/  UIADD3 UR12, UP2, UPT, UR30, 0x180, URZ ;  /* 0x000001801e0c7890 */ /* 0x000fe4000ff5e0ff */
[----:B------:R-:W-:-:S02]  /*2280*/  UIADD3 UR28, UP1, UPT, UR30, 0x280, URZ ;  /* 0x000002801e1c7890 */ /* 0x000fc4000ff3e0ff */
[----:B------:R-:W-:Y:S02]  /*2290*/  UIADD3 UR24, UP0, UPT, UR30, 0x380, URZ ;  /* 0x000003801e187890 */ /* 0x000fe4000ff1e0ff */
[----:B------:R-:W-:Y:S02]  /*22a0*/  USHF.L.U32 UR42, UR20, 0x7, URZ ;  /* 0x00000007142a7899 */ /* 0x000fe400080006ff */
[----:B------:R-:W-:Y:S02]  /*22b0*/  ULOP3.LUT UR41, UR7, 0xfefffff8, URZ, 0xc0, !UPT ;  /* 0xfefffff807297892 */ /* 0x000fe4000f8ec0ff */
[----:B------:R-:W-:Y:S02]  /*22c0*/  UIADD3.X UR23, UPT, UPT, URZ, UR31, URZ, UP3, !UPT ;  /* 0x0000001fff177290 */ /* 0x000fe40009ffe4ff */
[----:B------:R-:W-:Y:S02]  /*22d0*/  UIADD3 UR40, UPT, UPT, UR40, 0x6400, URZ ;  /* 0x0000640028287890 */ /* 0x000fe4000fffe0ff */
[----:B------:R-:W-:-:S02]  /*22e0*/  ULOP3.LUT UR8, UR16, UR37, URZ, 0xfc, !UPT ;  /* 0x0000002510087292 */ /* 0x000fc4000f8efcff */
[----:B------:R-:W-:Y:S02]  /*22f0*/  UIADD3.X UR13, UPT, UPT, URZ, UR31, URZ, UP2, !UPT ;  /* 0x0000001fff0d7290 */ /* 0x000fe400097fe4ff */
[----:B------:R-:W-:Y:S02]  /*2300*/  UIADD3 UR32, UPT, UPT, UR32, 0x2a400, URZ ;  /* 0x0002a40020207890 */ /* 0x000fe4000fffe0ff */
[----:B------:R-:W-:Y:S02]  /*2310*/  UIADD3.X UR29, UPT, UPT, URZ, UR31, URZ, UP1, !UPT ;  /* 0x0000001fff1d7290 */ /* 0x000fe40008ffe4ff */
[----:B------:R-:W-:Y:S02]  /*2320*/  UIADD3 UR16, UPT, UPT, UR5, 0x33400, UR16 ;  /* 0x0003340005107890 */ /* 0x000fe4000fffe010 */
[----:B------:R-:W-:Y:S02]  /*2330*/  UIADD3 UR8, UPT, UPT, UR5, 0x34600, UR8 ;  /* 0x0003460005087890 */ /* 0x000fe4000fffe008 */
[----:B------:R-:W-:Y:S01]  /*2340*/  UIADD3.X UR25, UPT, UPT, URZ, UR31, URZ, UP0, !UPT ;  /* 0x0000001fff197290 */ /* 0x000fe200087fe4ff */
[----:B------:R-:W-:Y:S01]  /*2350*/  UMOV UR46, 0x0 ;  /* 0x00000000002e7882 */ /* 0x000fe20000000000 */
[----:B------:R-:W-:Y:S01]  /*2360*/  UMOV UR47, 0x10000000 ;  /* 0x10000000002f7882 */ /* 0x000fe20000000000 */
[----:B------:R-:W-:Y:S01]  /*2370*/  UMOV UR36, UR44 ;  /* 0x0000002c00247c82 */ /* 0x000fe20008000000 */
[----:B------:R-:W-:Y:S01]  /*2380*/  UMOV UR33, UR41 ;  /* 0x0000002900217c82 */ /* 0x000fe20008000000 */
[----:B------:R-:W-:Y:S01]  /*2390*/  UMOV UR34, UR42 ;  /* 0x0000002a00227c82 */ /* 0x000fe20008000000 */
[----:B------:R-:W-:Y:S01]  /*23a0*/  UTMALDG.3D.2CTA [UR40], [UR22], desc[UR46] ;  /* 0x00002e28160075b4 */ /* 0x000fe20008211000 */
[----:B------:R-:W-:Y:S01]  /*23b0*/  UMOV UR18, URZ ;  /* 0x000000ff00127c82 */ /* 0x000fe20008000000 */
[----:B------:R-:W-:Y:S01]  /*23c0*/  UMOV UR19, UR27 ;  /* 0x0000001b00137c82 */ /* 0x000fe20008000000 */
[----:B------:R-:W-:Y:S01]  /*23d0*/  UMOV UR21, UR44 ;  /* 0x0000002c00157c82 */ /* 0x000fe20008000000 */
[----:B------:R-:W-:Y:S01]  /*23e0*/  UMOV UR17, UR41 ;  /* 0x0000002900117c82 */ /* 0x000fe20008000000 */
[----:B------:R-:W-:Y:S01]  /*23f0*/  UMOV UR4, 0x30000 ;  /* 0x0003000000047882 */ /* 0x000fe20000000000 */
[----:B------:R-:W-:Y:S01]  /*2400*/  UMOV UR9, UR41 ;  /* 0x0000002900097c82 */ /* 0x000fe20008000000 */
[----:B------:R4:W-:Y:S01]  /*2410*/  UTMALDG.3D.2CTA [UR32], [UR12], desc[UR46] ;  /* 0x00002e200c0075b4 */ /* 0x0009e20008211000 */
[----:B------:R1:W-:Y:S01]  /*2420*/  UTMALDG.4D.2CTA [UR16], [UR28], desc[UR46] ;  /* 0x00002e101c0075b4 */ /* 0x0003e20008219000 */
[----:B----4-:R-:W-:Y:S01]  /*2430*/  UMOV UR12, UR20 ;  /* 0x00000014000c7c82 */ /* 0x010fe20008000000 */
[----:B------:R-:W-:-:S02]  /*2440*/  UMOV UR13, UR44 ;  /* 0x0000002c000d7c82 */ /* 0x000fc40008000000 */
[----:B------:R1:W-:Y:S02]  /*2450*/  UTMALDG.4D.MULTICAST.2CTA [UR8], [UR24], UR4, desc[UR46] ;  /* 0x00002e08180073b4 */ /* 0x0003e40008219804 */
[----:B-1----:R-:W-:Y:S01]  /*2460*/  NOP ;  /* 0x0000000000007918 */ /* 0x002fe20000000000 */
.L_x_42:
[----:B------:R-:W-:Y:S05]  /*2470*/  BSYNC.RECONVERGENT B0 ;  /* 0x0000000000007941 */ /* 0x000fea0003800200 */
.L_x_41:
[----:B------:R-:W-:Y:S01]  /*2480*/  UIADD3 UR20, UPT, UPT, UR20, 0x1, URZ ;  /* 0x0000000114147890 */ /* 0x000fe2000fffe0ff */
[----:B------:R-:W-:-:S03]  /*2490*/  UMOV UR6, UR14 ;  /* 0x0000000e00067c82 */ /* 0x000fc60008000000 */
[----:B------:R-:W-:-:S09]  /*24a0*/  UISETP.NE.AND UP0, UPT, UR20, UR15, UPT ;  /* 0x0000000f1400728c */ /* 0x000fd2000bf05270 */
[----:B------:R-:W-:Y:S05]  /*24b0*/  BRA.U UP0, `(.L_x_43) ;  /* 0xfffffff900f47547 */ /* 0x000fea000b83ffff */
.L_x_35:
[C---:B------:R-:W-:Y:S01]  /*24c0*/  LEA R3, R11.reuse, UR5, 0x3 ;  /* 0x000000050b037c11 */ /* 0x040fe2000f8e18ff */
[----:B------:R-:W-:Y:S01]  /*24d0*/  NOP ;  /* 0x0000000000007918 */ /* 0x000fe20000000000 */
[----:B-1----:R-:W-:Y:S02]  /*24e0*/  SHF.L.U32 R0, R10, 0x1f, RZ ;  /* 0x0000001f0a007819 */ /* 0x002fe400000006ff */
[----:B------:R-:W-:Y:S02]  /*24f0*/  LEA R5, R11, UR5, 0x4 ;  /* 0x000000050b057c11 */ /* 0x000fe4000f8e20ff */
[----:B------:R-:W1:Y:S02]  /*2500*/  SYNCS.PHASECHK.TRANS64.TRYWAIT P0, [R3+URZ+0xd0], R0 ;  /* 0x0000d000030075a7 */ /* 0x000e6400080011ff */
[----:B-1----:R-:W-:Y:S05]  /*2510*/  @!P0 BRA `(.L_x_44) ;  /* 0x0000006c00048947 */ /* 0x002fea0003800000 */
.L_x_146:
[----:B------:R-:W4:Y:S01]  /*2520*/  LDS.128 R4, [R5+0x140] ;  /* 0x0001400005047984 */ /* 0x000f220000000c00 */
[----:B------:R-:W-:Y:S01]  /*2530*/  UISETP.GE.AND UP0, UPT, UR39, 0x1, UPT ;  /* 0x000000012700788c */ /* 0x000fe2000bf06270 */
[----:B------:R-:W-:Y:S01]  /*2540*/  @!PT LDS RZ, [RZ] ;  /* 0x00000000fffff984 */ /* 0x000fe20000000800 */
[----:B------:R-:W-:Y:S01]  /*2550*/  @!PT LDS RZ, [RZ] ;  /* 0x00000000fffff984 */ /* 0x000fe20000000800 */
[----:B------:R-:W-:Y:S01]  /*2560*/  @!PT LDS RZ, [RZ] ;  /* 0x00000000fffff984 */ /* 0x000fe20000000800 */
[----:B------:R-:W-:Y:S01]  /*2570*/  @!PT LDS RZ, [RZ] ;  /* 0x00000000fffff984 */ /* 0x000fe20000000800 */
[----:B------:R1:W-:Y:S06]  /*2580*/  MEMBAR.ALL.CTA ;  /* 0x0000000000007992 */ /* 0x0003ec0000008000 */
[----:B-1----:R-:W1:Y:S01]  /*2590*/  FENCE.VIEW.ASYNC.S ;  /* 0x00000000000073c6 */ /* 0x002e620000000000 */
[----:B----4-:R-:W-:-:S13]  /*25a0*/  LOP3.LUT P0, RZ, R6, 0x1, RZ, 0xc0, !PT ;  /* 0x0000000106ff7812 */ /* 0x010fda000780c0ff */
[----:B-1----:R-:W-:Y:S01]  /*25b0*/  VOTEU.ANY UP1, P0 ;  /* 0x0000000000ff7886 */ /* 0x002fe20000020100 */
[----:B------:R-:W-:-:S13]  /*25c0*/  PLOP3.LUT P0, PT, PT, PT, UP1, 0x80, 0x8 ;  /* 0x000000000008781c */ /* 0x000fda0003f0f018 */
[----:B------:R-:W-:Y:S02]  /*25d0*/  @P0 LOP3.LUT R0, R5, 0xffff, RZ, 0xc0, !PT ;  /* 0x0000ffff05000812 */ /* 0x000fe400078ec0ff */
[----:B--2---:R-:W-:Y:S02]  /*25e0*/  @P0 MOV R2, R4 ;  /* 0x0000000400020202 */ /* 0x004fe40000000f00 */
[----:B------:R-:W-:Y:S01]  /*25f0*/  @P0 R2UR UR6, R0 ;  /* 0x00000000000602ca */ /* 0x000fe200000e0000 */
[----:B------:R-:W-:Y:S01]  /*2600*/  VIADD R0, R3, 0xe0 ;  /* 0x000000e003007836 */ /* 0x000fe20000000000 */
[----:B------:R-:W-:Y:S02]  /*2610*/  @P0 SHF.R.U32.HI R4, RZ, 0x10, R5 ;  /* 0x00000010ff040819 */ /* 0x000fe40000011605 */
[----:B------:R-:W-:Y:S02]  /*2620*/  @P0 R2UR UR7, R2 ;  /* 0x00000000020702ca */ /* 0x000fe400000e0000 */
[----:B------:R-:W-:-:S02]  /*2630*/  PRMT R0, RZ, 0x654, R0 ;  /* 0x00000654ff007816 */ /* 0x000fc40000000000 */
[----:B------:R-:W-:Y:S02]  /*2640*/  @P0 R2UR UR4, R4 ;  /* 0x00000000040402ca */ /* 0x000fe400000e0000 */
[----:B------:R1:W-:Y:S03]  /*2650*/  SYNCS.ARRIVE.TRANS64.RED.A1T0 RZ, [R0+URZ], RZ ;  /* 0x000000ff00ff79a7 */ /* 0x0003e600081004ff */
[----:B------:R-:W-:-:S04]  /*2660*/  @UP1 UMOV UR48, UR6 ;  /* 0x0000000600301c82 */ /* 0x000fc80008000000 */
[----:B------:R-:W-:-:S04]  /*2670*/  @UP1 UMOV UR49, UR7 ;  /* 0x0000000700311c82 */ /* 0x000fc80008000000 */
[----:B------:R-:W-:Y:S01]  /*2680*/  @UP1 UMOV UR44, UR4 ;  /* 0x00000004002c1c82 */ /* 0x000fe20008000000 */
[----:B------:R-:W-:Y:S05]  /*2690*/  BRA.U !UP0, `(.L_x_45) ;  /* 0x0000000108d47547 */ /* 0x000fea000b800000 */
[----:B------:R-:W2:Y:S01]  /*26a0*/  LDCU.128 UR16, c[0x0][0xf10] ;  /* 0x0001e200ff1077ac */ /* 0x000ea20008000c00 */
[----:B------:R-:W4:Y:S01]  /*26b0*/  LDCU UR11, c[0x0][0xf20] ;  /* 0x0001e400ff0b77ac */ /* 0x000f220008000800 */
[----:B------:R-:W3:Y:S01]  /*26c0*/  LDCU UR24, c[0x0][0xf0c] ;  /* 0x0001e180ff1877ac */ /* 0x000ee20008000800 */
[----:B------:R-:W1:Y:S01]  /*26d0*/  LDCU.64 UR8, c[0x0][0xf28] ;  /* 0x0001e500ff0877ac */ /* 0x000e620008000a00 */
[----:B------:R-:W-:Y:S02]  /*26e0*/  UISETP.NE.AND UP3, UPT, UR39, 0x1, UPT ;  /* 0x000000012700788c */ /* 0x000fe4000bf65270 */
[----:B--2---:R-:W-:Y:S02]  /*26f0*/  UIMAD.WIDE.U32 UR12, UR50, UR19, URZ ;  /* 0x00000013320c72a5 */ /* 0x004fe4000f8e00ff */
[----:B------:R-:W-:Y:S02]  /*2700*/  UIMAD.WIDE.U32 UR6, UR51, UR16, URZ ;  /* 0x00000010330672a5 */ /* 0x000fe4000f8e00ff */
[----:B------:R-:W-:-:S02]  /*2710*/  UISETP.NE.AND UP0, UPT, UR18, 0x1, UPT ;  /* 0x000000011200788c */ /* 0x000fc4000bf05270 */
[----:B------:R-:W-:Y:S01]  /*2720*/  UIMAD.WIDE.U32 UR22, UR48, UR19, URZ ;  /* 0x00000013301672a5 */ /* 0x000fe2000f8e00ff */
[----:B------:R-:W-:Y:S02]  /*2730*/  UMOV UR12, UR13 ;  /* 0x0000000d000c7c82 */ /* 0x000fe40008000000 */
[----:B------:R-:W-:Y:S01]  /*2740*/  UMOV UR6, UR7 ;  /* 0x0000000700067c82 */ /* 0x000fe20008000000 */
[----:B----4-:R-:W-:Y:S02]  /*2750*/  USHF.R.U32.HI UR12, URZ, UR11, UR12 ;  /* 0x0000000bff0c7299 */ /* 0x010fe4000801160c */
[----:B------:R-:W-:Y:S02]  /*2760*/  USHF.R.U32.HI UR7, URZ, UR17, UR6 ;  /* 0x00000011ff077299 */ /* 0x000fe40008011606 */
[----:B---3--:R-:W-:Y:S02]  /*2770*/  UISETP.NE.AND UP2, UPT, UR24, 0x1, UPT ;  /* 0x000000011800788c */ /* 0x008fe4000bf45270 */
[----:B------:R-:W-:-:S02]  /*2780*/  USEL UR6, UR50, UR12, !UP0 ;  /* 0x0000000c32067287 */ /* 0x000fc4000c000000 */
[----:B------:R-:W-:Y:S02]  /*2790*/  USEL UR7, UR51, UR7, !UP2 ;  /* 0x0000000733077287 */ /* 0x000fe4000d000000 */
[----:B-1----:R-:W-:Y:S01]  /*27a0*/  UIMAD.WIDE.U32 UR12, UR6, UR8, URZ ;  /* 0x00000008060c72a5 */ /* 0x002fe2000f8e00ff */
[----:B------:R-:W-:Y:S01]  /*27b0*/  UMOV UR4, UR23 ;  /* 0x0000001700047c82 */ /* 0x000fe20008000000 */
[----:B------:R-:W-:Y:S02]  /*27c0*/  UIMAD.WIDE.U32 UR20, UR49, UR16, URZ ;  /* 0x00000010311472a5 */ /* 0x000fe4000f8e00ff */
[----:B------:R-:W-:-:S03]  /*27d0*/  UIMAD.WIDE.U32 UR22, UR7, UR8, URZ ;  /* 0x00000008071672a5 */ /* 0x000fc6000f8e00ff */
[----:B------:R-:W-:Y:S01]  /*27e0*/  UMOV UR12, UR13 ;  /* 0x0000000d000c7c82 */ /* 0x000fe20008000000 */
[----:B------:R-:W-:Y:S02]  /*27f0*/  USHF.R.U32.HI UR4, URZ, UR11, UR4 ;  /* 0x0000000bff047299 */ /* 0x000fe40008011604 */
[----:B------:R-:W-:Y:S01]  /*2800*/  @UP3 USHF.R.U32.HI UR6, URZ, UR9, UR12 ;  /* 0x00000009ff063299 */ /* 0x000fe2000801160c */
[----:B------:R-:W-:Y:S01]  /*2810*/  UMOV UR20, UR21 ;  /* 0x0000001500147c82 */ /* 0x000fe20008000000 */
[----:B------:R-:W-:Y:S01]  /*2820*/  UMOV UR22, UR23 ;  /* 0x0000001700167c82 */ /* 0x000fe20008000000 */
[----:B------:R-:W-:Y:S02]  /*2830*/  USHF.R.U32.HI UR17, URZ, UR17, UR20 ;  /* 0x00000011ff117299 */ /* 0x000fe40008011614 */
[----:B------:R-:W-:Y:S02]  /*2840*/  USEL UR4, UR48, UR4, !UP0 ;  /* 0x0000000430047287 */ /* 0x000fe4000c000000 */
[----:B------:R-:W-:-:S02]  /*2850*/  @UP3 USHF.R.U32.HI UR7, URZ, UR9, UR22 ;  /* 0x00000009ff073299 */ /* 0x000fc40008011616 */
[----:B------:R-:W-:Y:S02]  /*2860*/  UIMAD UR11, UR39, UR6, URZ ;  /* 0x00000006270b72a4 */ /* 0x000fe4000f8e02ff */
[----:B------:R-:W-:Y:S02]  /*2870*/  USEL UR6, UR49, UR17, !UP2 ;  /* 0x0000001131067287 */ /* 0x000fe4000d000000 */
[----:B------:R-:W-:Y:S02]  /*2880*/  UIMAD UR12, UR39, UR7, URZ ;  /* 0x00000007270c72a4 */ /* 0x000fe4000f8e02ff */
[----:B------:R-:W-:Y:S02]  /*2890*/  UISETP.GE.AND UP0, UPT, UR4, UR11, UPT ;  /* 0x0000000b0400728c */ /* 0x000fe4000bf06270 */
[----:B------:R-:W-:Y:S02]  /*28a0*/  UIMAD.WIDE.U32 UR16, UR4, UR8, URZ ;  /* 0x00000008041072a5 */ /* 0x000fe4000f8e00ff */
[----:B------:R-:W-:-:S02]  /*28b0*/  UISETP.GE.OR UP0, UPT, UR6, UR12, UP0 ;  /* 0x0000000c0600728c */ /* 0x000fc40008706670 */
        /* <DEDUP_REMOVED lines=19> */
.L_x_45:
[----:B------:R-:W2:Y:S02]  /*29f0*/  LDCU UR4, c[0x0][0xf30] ;  /* 0x0001e600ff0477ac */ /* 0x000ea40008000800 */
[----:B--2---:R-:W-:-:S09]  /*2a00*/  UISETP.NE.AND UP0, UPT, UR4, 0x1, UPT ;  /* 0x000000010400788c */ /* 0x004fd2000bf05270 */
[----:B------:R-:W-:Y:S05]  /*2a10*/  BRA.U UP0, `(.L_x_46) ;  /* 0x0000000100447547 */ /* 0x000fea000b800000 */
[----:B------:R-:W2:Y:S01]  /*2a20*/  LDCU.128 UR16, c[0x0][0xf10] ;  /* 0x0001e200ff1077ac */ /* 0x000ea20008000c00 */
[----:B------:R-:W4:Y:S01]  /*2a30*/  LDCU UR11, c[0x0][0xf0c] ;  /* 0x0001e180ff0b77ac */ /* 0x000f220008000800 */
[----:B------:R-:W1:Y:S01]  /*2a40*/  LDCU UR12, c[0x0][0xf20] ;  /* 0x0001e400ff0c77ac */ /* 0x000e620008000800 */
[----:B--2---:R-:W-:Y:S02]  /*2a50*/  UIMAD.WIDE.U32 UR8, UR49, UR16, URZ ;  /* 0x00000010310872a5 */ /* 0x004fe4000f8e00ff */
[----:B------:R-:W-:Y:S02]  /*2a60*/  UIMAD.WIDE.U32 UR6, UR48, UR19, URZ ;  /* 0x00000013300672a5 */ /* 0x000fe4000f8e00ff */
[----:B----4-:R-:W-:Y:S02]  /*2a70*/  UISETP.NE.AND UP2, UPT, UR11, 0x1, UPT ;  /* 0x000000010b00788c */ /* 0x010fe4000bf45270 */
[----:B------:R-:W-:Y:S01]  /*2a80*/  UISETP.NE.AND UP0, UPT, UR18, 0x1, UPT ;  /* 0x000000011200788c */ /* 0x000fe2000bf05270 */
[----:B------:R-:W-:-:S02]  /*2a90*/  UMOV UR8, UR9 ;  /* 0x0000000900087c82 */ /* 0x000fc40008000000 */
[----:B------:R-:W-:Y:S01]  /*2aa0*/  UMOV UR4, UR7 ;  /* 0x0000000700047c82 */ /* 0x000fe20008000000 */
[----:B------:R-:W-:Y:S02]  /*2ab0*/  USHF.R.U32.HI UR17, URZ, UR17, UR8 ;  /* 0x00000011ff117299 */ /* 0x000fe40008011608 */
[----:B-1----:R-:W-:Y:S02]  /*2ac0*/  USHF.R.U32.HI UR4, URZ, UR12, UR4 ;  /* 0x0000000cff047299 */ /* 0x002fe40008011604 */
[----:B------:R-:W-:Y:S02]  /*2ad0*/  USEL UR6, UR49, UR17, !UP2 ;  /* 0x0000001131067287 */ /* 0x000fe4000d000000 */
[----:B------:R-:W-:-:S04]  /*2ae0*/  USEL UR4, UR48, UR4, !UP0 ;  /* 0x0000000430047287 */ /* 0x000fc8000c000000 */
[----:B------:R-:W-:Y:S02]  /*2af0*/  UIADD3 UR7, UPT, UPT, UR6, -UR4, URZ ;  /* 0x8000000406077290 */ /* 0x000fe4000fffe0ff */
[----:B------:R-:W-:Y:S02]  /*2b00*/  UIADD3 UR4, UPT, UPT, -UR6, UR4, URZ ;  /* 0x0000000406047290 */ /* 0x000fe4000fffe1ff */
[----:B------:R-:W-:Y:S02]  /*2b10*/  UIMAD UR48, UR7, UR18, UR48 ;  /* 0x00000012073072a4 */ /* 0x000fe4000f8e0230 */
[----:B------:R-:W-:-:S12]  /*2b20*/  UIMAD UR49, UR4, UR11, UR49 ;  /* 0x0000000b043172a4 */ /* 0x000fd8000f8e0231 */
.L_x_46:
[----:B------:R-:W-:Y:S01]  /*2b30*/  VIADD R11, R11, 0x1 ;  /* 0x000000010b0b7836 */ /* 0x000fe20000000000 */
[----:B------:R-:W-:Y:S02]  /*2b40*/  R2UR UR6, R87 ;  /* 0x00000000570672ca */ /* 0x000fe400000e0000 */
[----:B------:R-:W-:Y:S02]  /*2b50*/  R2UR UR4, R86 ;  /* 0x00000000560472ca */ /* 0x000fe400000e0000 */
[C---:B------:R-:W-:Y:S02]  /*2b60*/  ISETP.NE.AND P0, PT, R11.reuse, 0x2, PT ;  /* 0x000000020b00780c */ /* 0x040fe40003f05270 */
[----:B------:R-:W-:Y:S02]  /*2b70*/  PLOP3.LUT P2, PT, PT, PT, PT, 0x80, 0x8 ;  /* 0x000000000008781c */ /* 0x000fe40003f4f070 */
[----:B------:R-:W-:Y:S02]  /*2b80*/  SEL R3, RZ, 0x1, P0 ;  /* 0x00000001ff037807 */ /* 0x000fe40000000000 */
[----:B------:R-:W-:-:S02]  /*2b90*/  SEL R11, R11, RZ, P0 ;  /* 0x000000ff0b0b7207 */ /* 0x000fc40000000000 */
[----:B------:R-:W-:Y:S01]  /*2ba0*/  LOP3.LUT R10, R10, R3, RZ, 0x3c, !PT ;  /* 0x000000030a0a7212 */ /* 0x000fe200078e3cff */
[----:B------:R-:W-:Y:S02]  /*2bb0*/  UIADD3 UR27, UPT, UPT, UR49, UR6, URZ ;  /* 0x00000006311b7290 */ /* 0x000fe4000fffe0ff */
[----:B------:R-:W-:Y:S01]  /*2bc0*/  UIADD3 UR26, UPT, UPT, UR48, UR4, URZ ;  /* 0x00000004301a7290 */ /* 0x000fe2000fffe0ff */
[----:B------:R-:W-:Y:S11]  /*2bd0*/  BRA.U UP1, `(.L_x_47) ;  /* 0xffffffed01647547 */ /* 0x000ff6000b83ffff */
[----:B------:R-:W-:Y:S01]  /*2be0*/  UIADD3 UR7, UPT, UPT, UR5, 0x48, URZ ;  /* 0x0000004805077890 */ /* 0x000fe2000fffe0ff */
[----:B------:R-:W-:-:S03]  /*2bf0*/  SHF.L.U32 R3, R12, 0x1f, RZ ;  /* 0x0000001f0c037819 */ /* 0x000fc600000006ff */
[----:B------:R-:W-:-:S09]  /*2c00*/  ULEA UR4, UR14, UR7, 0x3 ;  /* 0x000000070e047291 */ /* 0x000fd2000f8e18ff */
[----:B------:R-:W2:Y:S02]  /*2c10*/  SYNCS.PHASECHK.TRANS64.TRYWAIT P0, [UR4], R3 ;  /* 0x00000003ff0075a7 */ /* 0x000ea40008001104 */
[----:B--2---:R-:W-:Y:S05]  /*2c20*/  @!P0 BRA `(.L_x_48) ;  /* 0x0000006400548947 */ /* 0x004fea0003800000 */
.L_x_148:
[----:B------:R-:W-:-:S04]  /*2c30*/  UIADD3 UR4, UPT, UPT, UR14, 0x1, URZ ;  /* 0x000000010e047890 */ /* 0x000fc8000fffe0ff */
[----:B------:R-:W-:-:S04]  /*2c40*/  UISETP.NE.AND UP0, UPT, UR4, 0x9, UPT ;  /* 0x000000090400788c */ /* 0x000fc8000bf05270 */
[----:B------:R-:W-:Y:S02]  /*2c50*/  USEL UR6, URZ, 0x1, UP0 ;  /* 0x00000001ff067887 */ /* 0x000fe40008000000 */
[----:B------:R-:W-:-:S04]  /*2c60*/  USEL UR4, UR4, URZ, UP0 ;  /* 0x000000ff04047287 */ /* 0x000fc80008000000 */
[----:B------:R-:W-:Y:S01]  /*2c70*/  ULEA UR5, UR4, UR7, 0x3 ;  /* 0x0000000704057291 */ /* 0x000fe2000f8e18ff */
[----:B------:R-:W-:-:S04]  /*2c80*/  LOP3.LUT R2, R12, UR6, RZ, 0x3c, !PT ;  /* 0x000000060c027c12 */ /* 0x000fc8000f8e3cff */
[----:B-1----:R-:W-:-:S04]  /*2c90*/  SHF.L.U32 R3, R2, 0x1f, RZ ;  /* 0x0000001f02037819 */ /* 0x002fc800000006ff */
[----:B------:R-:W1:Y:S02]  /*2ca0*/  SYNCS.PHASECHK.TRANS64.TRYWAIT P0, [UR5], R3 ;  /* 0x00000003ff0075a7 */ /* 0x000e640008001105 */
[----:B-1----:R-:W-:Y:S05]  /*2cb0*/  @!P0 BRA `(.L_x_49) ;  /* 0x0000006400488947 */ /* 0x002fea0003800000 */
.L_x_150:
        /* <DEDUP_REMOVED lines=9> */
.L_x_152:
        /* <DEDUP_REMOVED lines=9> */
.L_x_154:
        /* <DEDUP_REMOVED lines=9> */
.L_x_156:
        /* <DEDUP_REMOVED lines=9> */
.L_x_158:
        /* <DEDUP_REMOVED lines=9> */
.L_x_160:
        /* <DEDUP_REMOVED lines=9> */
.L_x_162:
[----:B------:R-:W-:-:S04]  /*3020*/  UIADD3 UR4, UPT, UPT, UR4, 0x1, URZ ;  /* 0x0000000104047890 */ /* 0x000fc8000fffe0ff */
[----:B------:R-:W-:-:S04]  /*3030*/  UISETP.NE.AND UP0, UPT, UR4, 0x9, UPT ;  /* 0x000000090400788c */ /* 0x000fc8000bf05270 */
[----:B------:R-:W-:Y:S02]  /*3040*/  USEL UR5, URZ, 0x1, UP0 ;  /* 0x00000001ff057887 */ /* 0x000fe40008000000 */
[----:B------:R-:W-:-:S04]  /*3050*/  USEL UR4, UR4, URZ, UP0 ;  /* 0x000000ff04047287 */ /* 0x000fc80008000000 */
[----:B------:R-:W-:Y:S01]  /*3060*/  ULEA UR4, UR4, UR7, 0x3 ;  /* 0x0000000704047291 */ /* 0x000fe2000f8e18ff */
[----:B-1----:R-:W-:-:S04]  /*3070*/  LOP3.LUT R3, R2, UR5, RZ, 0x3c, !PT ;  /* 0x0000000502037c12 */ /* 0x002fc8000f8e3cff */
[----:B------:R-:W-:Y:S01]  /*3080*/  SHF.L.U32 R3, R3, 0x1f, RZ ;  /* 0x0000001f03037819 */ /* 0x000fe200000006ff */
[----:B------:R-:W-:-:S07]  /*3090*/  IMAD.U32 R0, RZ, RZ, UR4 ;  /* 0x00000004ff007e24 */ /* 0x000fce000f8e00ff */
.L_x_56:
[----:B-1----:R1:W2:Y:S02]  /*30a0*/  SYNCS.PHASECHK.TRANS64.TRYWAIT P0, [R0+URZ], R3 ;  /* 0x00000003000075a7 */ /* 0x0022a400080011ff */
[----:B--2---:R-:W-:Y:S05]  /*30b0*/  @!P0 NANOSLEEP.SYNCS 0x989680 ;  /* 0x009896800000895d */ /* 0x004fea0003900000 */
[----:B------:R-:W2:Y:S02]  /*30c0*/  @!P0 SYNCS.PHASECHK.TRANS64 P0, [R0+URZ], R3 ;  /* 0x00000003000085a7 */ /* 0x000ea400080010ff */
[----:B--2---:R-:W-:Y:S05]  /*30d0*/  @P0 EXIT ;  /* 0x000000000000094d */ /* 0x004fea0003800000 */
[----:B------:R-:W-:Y:S05]  /*30e0*/  BRA `(.L_x_56) ;  /* 0xfffffffc00ec7947 */ /* 0x000fea000383ffff */
.L_x_23:
[----:B------:R-:W-:-:S04]  /*30f0*/  UISETP.NE.AND UP0, UPT, UR55, URZ, UPT ;  /* 0x000000ff3700728c */ /* 0x000fc8000bf05270 */
[----:B------:R-:W-:-:S09]  /*3100*/  UISETP.NE.OR UP0, UPT, UR18, 0x1, UP0 ;  /* 0x000000011200788c */ /* 0x000fd20008705670 */
[----:B------:R-:W-:Y:S05]  /*3110*/  BRA.U UP0, `(.L_x_57) ;  /* 0x0000000500487547 */ /* 0x000fea000b800000 */
[----:B------:R-:W-:Y:S01]  /*3120*/  ISETP.GE.U32.AND P2, PT, R3, 0x2, PT ;  /* 0x000000020300780c */ /* 0x000fe20003f46070 */
[----:B------:R-:W-:Y:S01]  /*3130*/  IMAD.MOV.U32 R12, RZ, RZ, 0x1 ;  /* 0x00000001ff0c7424 */ /* 0x000fe200078e00ff */
[----:B------:R-:W-:Y:S02]  /*3140*/  CS2R R10, SRZ ;  /* 0x00000000000a7805 */ /* 0x000fe4000001ff00 */
[----:B------:R-:W-:Y:S01]  /*3150*/  CS2R R8, SRZ ;  /* 0x0000000000087805 */ /* 0x000fe2000001ff00 */
[----:B------:R-:W-:Y:S01]  /*3160*/  UMOV UR6, 0x400 ;  /* 0x0000040000067882 */ /* 0x000fe20000000000 */
[----:B------:R-:W-:Y:S01]  /*3170*/  UMOV UR5, URZ ;  /* 0x000000ff00057c82 */ /* 0x000fe20008000000 */
[----:B------:R-:W-:-:S12]  /*3180*/  ULEA UR6, UR55, UR6, 0x18 ;  /* 0x0000000637067291 */ /* 0x000fd8000f8ec0ff */
.L_x_61:
[----:B------:R-:W-:Y:S02]  /*3190*/  LEA R0, R8, UR6, 0x3 ;  /* 0x0000000608007c11 */ /* 0x000fe4000f8e18ff */
[----:B------:R-:W-:-:S03]  /*31a0*/  SHF.L.U32 R5, R9, 0x1f, RZ ;  /* 0x0000001f09057819 */ /* 0x000fc600000006ff */
[----:B------:R-:W-:Y:S01]  /*31b0*/  VIADD R4, R0, 0x120 ;  /* 0x0000012000047836 */ /* 0x000fe20000000000 */
[----:B------:R-:W1:Y:S02]  /*31c0*/  SYNCS.PHASECHK.TRANS64.TRYWAIT P0, [R0+URZ+0x110], R5 ;  /* 0x00011005000075a7 */ /* 0x000e6400080011ff */
[----:B-1----:R-:W-:Y:S05]  /*31d0*/  @!P0 BRA `(.L_x_58) ;  /* 0x0000006000a88947 */ /* 0x002fea0003800000 */
.L_x_163:
[----:B------:R-:W-:Y:S01]  /*31e0*/  ULEA UR4, UR5, UR6, 0x3 ;  /* 0x0000000605047291 */ /* 0x000fe2000f8e18ff */
[----:B------:R-:W-:Y:S01]  /*31f0*/  PRMT R4, RZ, 0x654, R4 ;  /* 0x00000654ff047816 */ /* 0x000fe20000000004 */
[----:B-1----:R-:W-:Y:S01]  /*3200*/  @!P2 IMAD.MOV.U32 R5, RZ, RZ, 0x10 ;  /* 0x00000010ff05a424 */ /* 0x002fe200078e00ff */
[----:B------:R-:W-:Y:S01]  /*3210*/  SHF.L.U32 R7, R12, 0x1f, RZ ;  /* 0x0000001f0c077819 */ /* 0x000fe200000006ff */
[----:B------:R-:W-:Y:S01]  /*3220*/  UIADD3 UR7, UPT, UPT, UR4, 0xd0, URZ ;  /* 0x000000d004077890 */ /* 0x000fe2000fffe0ff */
[----:B------:R1:W-:Y:S05]  /*3230*/  SYNCS.ARRIVE.TRANS64.RED.A1T0 RZ, [R4+URZ], RZ ;  /* 0x000000ff04ff79a7 */ /* 0x0003ea00081004ff */
[----:B------:R-:W-:Y:S01]  /*3240*/  IMAD.U32 R0, RZ, RZ, UR7 ;  /* 0x00000007ff007e24 */ /* 0x000fe2000f8e00ff */
[----:B------:R-:W2:Y:S04]  /*3250*/  SYNCS.PHASECHK.TRANS64.TRYWAIT P0, [UR4+0xe0], R7 ;  /* 0x0000e007ff0075a7 */ /* 0x000ea80008001104 */
[----:B------:R-:W-:Y:S01]  /*3260*/  PRMT R13, R3, 0x654, R0 ;  /* 0x00000654030d7816 */ /* 0x000fe20000000000 */
[----:B-12---:R-:W-:Y:S06]  /*3270*/  @!P0 BRA `(.L_x_59) ;  /* 0x0000006000948947 */ /* 0x006fec0003800000 */
.L_x_165:
[----:B------:R-:W-:Y:S01]  /*3280*/  ULEA UR8, UR5, UR6, 0x4 ;  /* 0x0000000605087291 */ /* 0x000fe2000f8e20ff */
[----:B------:R-:W-:Y:S01]  /*3290*/  SEL R2, R13, R2, !P2 ;  /* 0x000000020d027207 */ /* 0x000fe20005000000 */
[----:B------:R-:W-:Y:S01]  /*32a0*/  UIADD3 UR9, UPT, UPT, UR4, 0xd0, URZ ;  /* 0x000000d004097890 */ /* 0x000fe2000fffe0ff */
[----:B-1----:R-:W-:Y:S01]  /*32b0*/  LEA R0, R11, UR6, 0x3 ;  /* 0x000000060b007c11 */ /* 0x002fe2000f8e18ff */
[----:B------:R-:W-:Y:S01]  /*32c0*/  UIADD3 UR8, UPT, UPT, UR8, 0x140, URZ ;  /* 0x0000014008087890 */ /* 0x000fe2000fffe0ff */
[----:B------:R1:W-:Y:S01]  /*32d0*/  @!P2 SYNCS.ARRIVE.TRANS64.RED RZ, [R2+URZ], R5 ;  /* 0x0000000502ffa9a7 */ /* 0x0003e200080004ff */
[----:B------:R-:W-:Y:S01]  /*32e0*/  UIADD3 UR4, UPT, UPT, UR5, 0x1, URZ ;  /* 0x0000000105047890 */ /* 0x000fe2000fffe0ff */
[----:B------:R-:W-:-:S03]  /*32f0*/  VIADD R8, R8, 0x1 ;  /* 0x0000000108087836 */ /* 0x000fc60000000000 */
[----:B------:R-:W-:Y:S02]  /*3300*/  UISETP.NE.AND UP0, UPT, UR4, 0x2, UPT ;  /* 0x000000020400788c */ /* 0x000fe4000bf05270 */
[----:B------:R-:W-:Y:S01]  /*3310*/  ISETP.NE.AND P0, PT, R8, 0x2, PT ;  /* 0x000000020800780c */ /* 0x000fe20003f05270 */
[----:B------:R-:W-:Y:S06]  /*3320*/  UGETNEXTWORKID.BROADCAST [UR8], [UR9] ;  /* 0x00000000080073ca */ /* 0x000fec0008000100 */
[----:B------:R-:W-:Y:S02]  /*3330*/  USEL UR7, URZ, 0x1, UP0 ;  /* 0x00000001ff077887 */ /* 0x000fe40008000000 */
[----:B------:R-:W-:-:S04]  /*3340*/  USEL UR5, UR4, URZ, UP0 ;  /* 0x000000ff04057287 */ /* 0x000fc80008000000 */
[----:B------:R-:W-:Y:S02]  /*3350*/  LOP3.LUT R12, R12, UR7, RZ, 0x3c, !PT ;  /* 0x000000070c0c7c12 */ /* 0x000fe4000f8e3cff */
[----:B-1----:R-:W-:-:S04]  /*3360*/  SHF.L.U32 R5, R10, 0x1f, RZ ;  /* 0x0000001f0a057819 */ /* 0x002fc800000006ff */
[----:B------:R-:W1:Y:S02]  /*3370*/  SYNCS.PHASECHK.TRANS64.TRYWAIT P1, [R0+URZ+0xd0], R5 ;  /* 0x0000d005000075a7 */ /* 0x000e6400080211ff */
[----:B-1----:R-:W-:Y:S05]  /*3380*/  @!P1 BRA `(.L_x_60) ;  /* 0x0000006000689947 */ /* 0x002fea0003800000 */
.L_x_166:
[C---:B------:R-:W-:Y:S01]  /*3390*/  LEA R4, R11.reuse, UR6, 0x4 ;  /* 0x000000060b047c11 */ /* 0x040fe2000f8e20ff */
[----:B-1----:R-:W-:Y:S01]  /*33a0*/  VIADD R0, R0, 0xe0 ;  /* 0x000000e000007836 */ /* 0x002fe20000000000 */
[----:B------:R-:W-:Y:S01]  /*33b0*/  SEL R8, R8, RZ, P0 ;  /* 0x000000ff08087207 */ /* 0x000fe20000000000 */
[----:B------:R-:W-:-:S03]  /*33c0*/  VIADD R11, R11, 0x1 ;  /* 0x000000010b0b7836 */ /* 0x000fc60000000000 */
[----:B------:R-:W1:Y:S01]  /*33d0*/  LDS.128 R4, [R4+0x140] ;  /* 0x0001400004047984 */ /* 0x000e620000000c00 */
[----:B------:R-:W-:Y:S02]  /*33e0*/  PRMT R0, RZ, 0x654, R0 ;  /* 0x00000654ff007816 */ /* 0x000fe40000000000 */
[C---:B------:R-:W-:Y:S01]  /*33f0*/  ISETP.NE.AND P1, PT, R11.reuse, 0x2, PT ;  /* 0x000000020b00780c */ /* 0x040fe20003f25270 */
[----:B------:R-:W-:Y:S01]  /*3400*/  @!PT LDS RZ, [RZ] ;  /* 0x00000000fffff984 */ /* 0x000fe20000000800 */
[----:B------:R-:W-:Y:S01]  /*3410*/  @!PT LDS RZ, [RZ] ;  /* 0x00000000fffff984 */ /* 0x000fe20000000800 */
[----:B------:R-:W-:Y:S01]  /*3420*/  @!PT LDS RZ, [RZ] ;  /* 0x00000000fffff984 */ /* 0x000fe20000000800 */
[----:B------:R-:W-:Y:S01]  /*3430*/  @!PT LDS RZ, [RZ] ;  /* 0x00000000fffff984 */ /* 0x000fe20000000800 */
[----:B------:R2:W-:Y:S06]  /*3440*/  MEMBAR.ALL.CTA ;  /* 0x0000000000007992 */ /* 0x0005ec0000008000 */
[----:B--2---:R-:W2:Y:S01]  /*3450*/  FENCE.VIEW.ASYNC.S ;  /* 0x00000000000073c6 */ /* 0x004ea20000000000 */
[----:B------:R-:W-:Y:S01]  /*3460*/  SEL R11, R11, RZ, P1 ;  /* 0x000000ff0b0b7207 */ /* 0x000fe20000800000 */
[----:B--2---:R2:W-:Y:S01]  /*3470*/  SYNCS.ARRIVE.TRANS64.RED.A1T0 RZ, [R0+URZ], RZ ;  /* 0x000000ff00ff79a7 */ /* 0x0045e200081004ff */
[----:B-1----:R-:W-:-:S02]  /*3480*/  LOP3.LUT P3, RZ, R6, 0x1, RZ, 0xc0, !PT ;  /* 0x0000000106ff7812 */ /* 0x002fc4000786c0ff */
[----:B------:R-:W-:-:S04]  /*3490*/  SEL R5, RZ, 0x1, P1 ;  /* 0x00000001ff057807 */ /* 0x000fc80000800000 */
[----:B------:R-:W-:Y:S02]  /*34a0*/  LOP3.LUT R10, R10, R5, RZ, 0x3c, !PT ;  /* 0x000000050a0a7212 */ /* 0x000fe400078e3cff */
[----:B--2---:R-:W-:-:S04]  /*34b0*/  SEL R0, RZ, 0x1, P0 ;  /* 0x00000001ff007807 */ /* 0x004fc80000000000 */
[----:B------:R-:W-:Y:S01]  /*34c0*/  LOP3.LUT R9, R9, R0, RZ, 0x3c, !PT ;  /* 0x0000000009097212 */ /* 0x000fe200078e3cff */
[----:B------:R-:W-:Y:S06]  /*34d0*/  @P3 BRA `(.L_x_61) ;  /* 0xfffffffc002c3947 */ /* 0x000fec000383ffff */
[----:B------:R-:W-:Y:S01]  /*34e0*/  ULEA UR4, UR5, UR6, 0x3 ;  /* 0x0000000605047291 */ /* 0x000fe2000f8e18ff */
[----:B------:R-:W-:-:S08]  /*34f0*/  SHF.L.U32 R3, R12, 0x1f, RZ ;  /* 0x0000001f0c037819 */ /* 0x000fd000000006ff */
[----:B------:R-:W1:Y:S02]  /*3500*/  SYNCS.PHASECHK.TRANS64 P0, [UR4+0xe0], R3 ;  /* 0x0000e003ff0075a7 */ /* 0x000e640008001004 */
[----:B-1----:R-:W-:Y:S05]  /*3510*/  @P0 BRA `(.L_x_62) ;  /* 0x0000000000080947 */ /* 0x002fea0003800000 */
[----:B------:R-:W1:Y:S02]  /*3520*/  SYNCS.PHASECHK.TRANS64.TRYWAIT P0, [UR4+0xe0], R3 ;  /* 0x0000e003ff0075a7 */ /* 0x000e640008001104 */
[----:B-1----:R-:W-:Y:S05]  /*3530*/  @!P0 BRA `(.L_x_63) ;  /* 0x0000006000108947 */ /* 0x002fea0003800000 */
.L_x_62:
[----:B------:R-:W-:-:S04]  /*3540*/  UIADD3 UR7, UPT, UPT, UR5, 0x1, URZ ;  /* 0x0000000105077890 */ /* 0x000fc8000fffe0ff */
[----:B------:R-:W-:-:S04]  /*3550*/  UISETP.NE.AND UP0, UPT, UR7, 0x2, UPT ;  /* 0x000000020700788c */ /* 0x000fc8000bf05270 */
[----:B------:R-:W-:Y:S02]  /*3560*/  USEL UR8, URZ, 0x1, UP0 ;  /* 0x00000001ff087887 */ /* 0x000fe40008000000 */
[----:B------:R-:W-:-:S04]  /*3570*/  USEL UR7, UR7, URZ, UP0 ;  /* 0x000000ff07077287 */ /* 0x000fc80008000000 */
[----:B------:R-:W-:Y:S01]  /*3580*/  ULEA UR7, UR7, UR6, 0x3 ;  /* 0x0000000607077291 */ /* 0x000fe2000f8e18ff */
[----:B-1----:R-:W-:-:S04]  /*3590*/  LOP3.LUT R3, R12, UR8, RZ, 0x3c, !PT ;  /* 0x000000080c037c12 */ /* 0x002fc8000f8e3cff */
[----:B------:R-:W-:-:S04]  /*35a0*/  SHF.L.U32 R0, R3, 0x1f, RZ ;  /* 0x0000001f03007819 */ /* 0x000fc800000006ff */
[----:B------:R-:W1:Y:S02]  /*35b0*/  SYNCS.PHASECHK.TRANS64 P0, [UR7+0xe0], R0 ;  /* 0x0000e000ff0075a7 */ /* 0x000e640008001007 */
[----:B-1----:R-:W-:Y:S05]  /*35c0*/  @P0 EXIT ;  /* 0x000000000000094d */ /* 0x002fea0003800000 */
[----:B------:R-:W-:Y:S02]  /*35d0*/  SHF.L.U32 R3, R3, 0x1f, RZ ;  /* 0x0000001f03037819 */ /* 0x000fe400000006ff */
[----:B------:R-:W-:-:S07]  /*35e0*/  MOV R0, UR7 ;  /* 0x0000000700007c02 */ /* 0x000fce0008000f00 */
.L_x_64:
[----:B-1----:R1:W2:Y:S02]  /*35f0*/  SYNCS.PHASECHK.TRANS64.TRYWAIT P0, [R0+URZ+0xe0], R3 ;  /* 0x0000e003000075a7 */ /* 0x0022a400080011ff */
[----:B--2---:R-:W-:Y:S05]  /*3600*/  @!P0 NANOSLEEP.SYNCS 0x989680 ;  /* 0x009896800000895d */ /* 0x004fea0003900000 */
[----:B------:R-:W2:Y:S02]  /*3610*/  @!P0 SYNCS.PHASECHK.TRANS64 P0, [R0+URZ+0xe0], R3 ;  /* 0x0000e003000085a7 */ /* 0x000ea400080010ff */
[----:B--2---:R-:W-:Y:S05]  /*3620*/  @P0 EXIT ;  /* 0x000000000000094d */ /* 0x004fea0003800000 */
[----:B------:R-:W-:Y:S05]  /*3630*/  BRA `(.L_x_64) ;  /* 0xfffffffc00ec7947 */ /* 0x000fea000383ffff */
.L_x_57:
[----:B------:R-:W-:Y:S05]  /*3640*/  BRA.U UP5, `(.L_x_65) ;  /* 0x0000001905b07547 */ /* 0x000fea000b800000 */
[----:B------:R-:W-:Y:S01]  /*3650*/  UMOV UR5, 0x40 ;  /* 0x0000004000057882 */ /* 0x000fe20000000000 */
[----:B------:R-:W-:Y:S01]  /*3660*/  NOP ;  /* 0x0000000000007918 */ /* 0x000fe20000000000 */
[----:B------:R-:W-:Y:S01]  /*3670*/  ULEA UR5, UR55, UR5, 0x18 ;  /* 0x0000000537057291 */ /* 0x000fe2000f8ec0ff */
[----:B------:R-:W-:Y:S02]  /*3680*/  UMOV UR6, 0x400 ;  /* 0x0000040000067882 */ /* 0x000fe40000000000 */
[----:B------:R-:W-:-:S06]  /*3690*/  ULEA UR6, UR55, UR6, 0x18 ;  /* 0x0000000637067291 */ /* 0x000fcc000f8ec0ff */
[----:B------:R-:W1:Y:S02]  /*36a0*/  LDS.U8 R3, [UR5+0x1c] ;  /* 0x00001c05ff037984 */ /* 0x000e640008000000 */
[----:B-1----:R-:W-:-:S13]  /*36b0*/  ISETP.NE.AND P0, PT, R3, RZ, PT ;  /* 0x000000ff0300720c */ /* 0x002fda0003f05270 */
[----:B------:R-:W-:Y:S05]  /*36c0*/  @P0 BRA `(.L_x_66) ;  /* 0x0000000400080947 */ /* 0x000fea0003800000 */
[----:B------:R-:W-:Y:S02]  /*36d0*/  UISETP.NE.U32.AND UP1, UPT, UR71, 0x1, UPT ;  /* 0x000000014700788c */ /* 0x000fe4000bf25070 */
[----:B------:R-:W-:-:S07]  /*36e0*/  UIADD3 UR7, UPT, UPT, UR5, 0x8, URZ ;  /* 0x0000000805077890 */ /* 0x000fce000fffe0ff */
[----:B------:R-:W-:Y:S05]  /*36f0*/  BRA.U !UP1, `(.L_x_67) ;  /* 0x00000001099c7547 */ /* 0x000fea000b800000 */
[----:B------:R-:W-:Y:S01]  /*3700*/  ELECT P0, URZ, PT ;  /* 0x0000000000ff782f */ /* 0x000fe20003800000 */
[----:B------:R-:W-:-:S12]  /*3710*/  BSSY B0, `(.L_x_67) ;  /* 0x0000025000007945 */ /* 0x000fd80003800000 */
[----:B------:R-:W-:Y:S05]  /*3720*/  @!P0 BRA `(.L_x_68) ;  /* 0x00000000008c8947 */ /* 0x000fea0003800000 */
[----:B------:R-:W-:-:S05]  /*3730*/  UMOV UR4, 0x10 ;  /* 0x0000001000047882 */ /* 0x000fca0000000000 */
[----:B------:R-:W-:Y:S04]  /*3740*/  DEPBAR.LE SB1, 0x36 ;  /* 0x00009d800000791a */ /* 0x000fe80000000000 */
[----:B------:R-:W1:Y:S02]  /*3750*/  UTCATOMSWS.2CTA.FIND_AND_SET.ALIGN UP0, UR4, UR4 ;  /* 0x00000004000475e3 */ /* 0x000e640008200800 */
[----:B-1----:R-:W-:Y:S01]  /*3760*/  MOV R10, UR4 ;  /* 0x00000004000a7c02 */ /* 0x002fe20008000f00 */
[----:B------:R-:W-:Y:S06]  /*3770*/  BRA.U UP0, `(.L_x_69) ;  /* 0x0000000100187547 */ /* 0x000fec000b800000 */
.L_x_70:
[----:B------:R-:W-:Y:S05]  /*3780*/  NANOSLEEP 0x64 ;  /* 0x000000640000795d */ /* 0x000fea0003800000 */
[----:B------:R-:W-:-:S05]  /*3790*/  UMOV UR4, 0x10 ;  /* 0x0000001000047882 */ /* 0x000fca0000000000 */
[----:B------:R-:W-:Y:S04]  /*37a0*/  DEPBAR.LE SB1, 0x36 ;  /* 0x00009d800000791a */ /* 0x000fe80000000000 */
[----:B------:R-:W1:Y:S02]  /*37b0*/  UTCATOMSWS.2CTA.FIND_AND_SET.ALIGN UP0, UR4, UR4 ;  /* 0x00000004000475e3 */ /* 0x000e640008200800 */
[----:B-1----:R-:W-:Y:S01]  /*37c0*/  MOV R10, UR4 ;  /* 0x00000004000a7c02 */ /* 0x002fe20008000f00 */
[----:B------:R-:W-:Y:S05]  /*37d0*/  BRA.U !UP0, `(.L_x_70) ;  /* 0xfffffffd08e87547 */ /* 0x000fea000b83ffff */
.L_x_69:
[----:B------:R-:W1:Y:S01]  /*37e0*/  LDS R6, [UR5+0x10] ;  /* 0x00001005ff067984 */ /* 0x000e620008000800 */
[----:B------:R-:W-:Y:S01]  /*37f0*/  IMAD.U32 R3, RZ, RZ, UR6 ;  /* 0x00000006ff037e24 */ /* 0x000fe2000f8e00ff */
[----:B------:R-:W-:-:S03]  /*3800*/  MOV R4, UR70 ;  /* 0x0000004600047c02 */ /* 0x000fc60008000f00 */
[----:B------:R-:W-:Y:S01]  /*3810*/  VIADD R3, R3, 0x160 ;  /* 0x0000016003037836 */ /* 0x000fe20000000000 */
[----:B-1----:R-:W-:-:S04]  /*3820*/  SHF.L.U32 R6, R6, 0x1f, RZ ;  /* 0x0000001f06067819 */ /* 0x002fc800000006ff */
[----:B------:R-:W1:Y:S02]  /*3830*/  SYNCS.PHASECHK.TRANS64.TRYWAIT P0, [UR5+0x8], R6 ;  /* 0x00000806ff0075a7 */ /* 0x000e640008001105 */
[----:B-1----:R-:W-:Y:S05]  /*3840*/  @P0 BRA `(.L_x_71) ;  /* 0x0000000000080947 */ /* 0x002fea0003800000 */
[----:B------:R-:W1:Y:S02]  /*3850*/  SYNCS.PHASECHK.TRANS64.TRYWAIT P0, [UR5+0x8], R6 ;  /* 0x00000806ff0075a7 */ /* 0x000e640008001105 */
[----:B-1----:R-:W-:Y:S05]  /*3860*/  @!P0 BRA `(.L_x_72) ;  /* 0x0000005c005c8947 */ /* 0x002fea0003800000 */
.L_x_71:
[----:B------:R-:W-:Y:S01]  /*3870*/  PRMT R4, R4, 0x654, R3 ;  /* 0x0000065404047816 */ /* 0x000fe20000000003 */
[----:B------:R-:W-:Y:S01]  /*3880*/  HFMA2 R3, -RZ, RZ, 0, 5.9604644775390625e-08 ;  /* 0x00000001ff037431 */ /* 0x000fe200000001ff */
[----:B------:R-:W-:Y:S01]  /*3890*/  UPRMT UR4, UR70, 0x654, UR7 ;  /* 0x0000065446047896 */ /* 0x000fe20008000007 */
[----:B------:R-:W-:Y:S02]  /*38a0*/  IMAD.MOV.U32 R7, RZ, RZ, 0xffff ;  /* 0x0000ffffff077424 */ /* 0x000fe400078e00ff */
[----:B-1----:R-:W-:Y:S02]  /*38b0*/  IMAD.MOV.U32 R6, RZ, RZ, 0x4 ;  /* 0x00000004ff067424 */ /* 0x002fe400078e00ff */
[----:B------:R-:W-:Y:S01]  /*38c0*/  IMAD.SHL.U32 R9, R10, 0x20, RZ ;  /* 0x000000200a097824 */ /* 0x000fe200078e00ff */
[----:B------:R-:W-:Y:S02]  /*38d0*/  MOV R5, UR4 ;  /* 0x0000000400057c02 */ /* 0x000fe40008000f00 */
[-C--:B------:R-:W-:Y:S01]  /*38e0*/  SHF.L.U32 R8, R7, R10.reuse, RZ ;  /* 0x0000000a07087219 */ /* 0x080fe200000006ff */
[----:B------:R1:W-:Y:S01]  /*38f0*/  SYNCS.ARRIVE.TRANS64.RED RZ, [UR4], R6 ;  /* 0x00000006ffff79a7 */ /* 0x0003e20008000404 */
[----:B------:R-:W-:Y:S01]  /*3900*/  SHF.L.U32 R7, R3, R10, RZ ;  /* 0x0000000a03077219 */ /* 0x000fe200000006ff */
[----:B------:R1:W-:Y:S04]  /*3910*/  STS [UR6+0x160], R9 ;  /* 0x00016009ff007988 */ /* 0x0003e80008000806 */
[----:B------:R1:W-:Y:S04]  /*3920*/  STAS [R4.64], R10 ;  /* 0x0000000a04007dbd */ /* 0x0003e8000c0008ff */
[----:B------:R1:W-:Y:S04]  /*3930*/  ATOMS.OR RZ, [UR5+0x14], R8 ;  /* 0x00001408ffff798c */ /* 0x0003e8000b000005 */
[----:B------:R1:W-:Y:S04]  /*3940*/  ATOMS.OR RZ, [UR5+0x18], R7 ;  /* 0x00001807ffff798c */ /* 0x0003e8000b000005 */
[----:B------:R1:W-:Y:S02]  /*3950*/  ATOMS.XOR RZ, [UR5+0x10], R3 ;  /* 0x00001003ffff798c */ /* 0x0003e4000b800005 */
.L_x_68:
[----:B------:R-:W-:Y:S05]  /*3960*/  BSYNC B0 ;  /* 0x0000000000007941 */ /* 0x000fea0003800000 */
.L_x_67:
[----:B------:R-:W-:Y:S05]  /*3970*/  BRA.U UP1, `(.L_x_73) ;  /* 0x00000001016c7547 */ /* 0x000fea000b800000 */
[----:B------:R-:W-:-:S03]  /*3980*/  UMOV UR4, 0xffffffff ;  /* 0xffffffff00047882 */ /* 0x000fc60000000000 */
[----:B------:R-:W-:Y:S05]  /*3990*/  BRA.DIV UR4, `(.L_x_74) ;  /* 0x0000005e04287947 */ /* 0x000fea000b800000 */
[----:B------:R-:W-:-:S13]  /*39a0*/  ELECT P0, URZ, PT ;  /* 0x0000000000ff782f */ /* 0x000fda0003800000 */
.L_x_170:
[----:B------:R-:W-:Y:S05]  /*39b0*/  @!P0 BRA `(.L_x_73) ;  /* 0x00000000005c8947 */ /* 0x000fea0003800000 */
[----:B-1----:R-:W1:Y:S02]  /*39c0*/  LDS R4, [UR5+0x10] ;  /* 0x00001005ff047984 */ /* 0x002e640008000800 */
[----:B-1----:R-:W-:-:S04]  /*39d0*/  SHF.L.U32 R4, R4, 0x1f, RZ ;  /* 0x0000001f04047819 */ /* 0x002fc800000006ff */
[----:B------:R-:W1:Y:S02]  /*39e0*/  SYNCS.PHASECHK.TRANS64.TRYWAIT P0, [UR5+0x8], R4 ;  /* 0x00000804ff0075a7 */ /* 0x000e640008001105 */
[----:B-1----:R-:W-:Y:S05]  /*39f0*/  @P0 BRA `(.L_x_75) ;  /* 0x0000000000080947 */ /* 0x002fea0003800000 */
[----:B------:R-:W1:Y:S02]  /*3a00*/  SYNCS.PHASECHK.TRANS64.TRYWAIT P0, [UR5+0x8], R4 ;  /* 0x00000804ff0075a7 */ /* 0x000e640008001105 */
[----:B-1----:R-:W-:Y:S05]  /*3a10*/  @!P0 BRA `(.L_x_76) ;  /* 0x0000005c002c8947 */ /* 0x002fea0003800000 */
.L_x_75:
[----:B------:R-:W2:Y:S01]  /*3a20*/  LDS R6, [UR6+0x160] ;  /* 0x00016006ff067984 */ /* 0x000ea20008000800 */
[----:B-1----:R-:W-:Y:S02]  /*3a30*/  HFMA2 R3, -RZ, RZ, 0, 5.9604644775390625e-08 ;  /* 0x00000001ff037431 */ /* 0x002fe400000001ff */
[----:B------:R-:W-:Y:S01]  /*3a40*/  IMAD.MOV.U32 R4, RZ, RZ, 0xffff ;  /* 0x0000ffffff047424 */ /* 0x000fe200078e00ff */
[----:B------:R-:W-:Y:S01]  /*3a50*/  UPRMT UR4, UR70, 0x654, UR7 ;  /* 0x0000065446047896 */ /* 0x000fe20008000007 */
[----:B--2---:R-:W-:-:S03]  /*3a60*/  IMAD.SHL.U32 R5, R6, 0x20, RZ ;  /* 0x0000002006057824 */ /* 0x004fc600078e00ff */
[-C--:B------:R-:W-:Y:S02]  /*3a70*/  SHF.L.U32 R4, R4, R6.reuse, RZ ;  /* 0x0000000604047219 */ /* 0x080fe400000006ff */
[----:B------:R-:W-:Y:S01]  /*3a80*/  SHF.L.U32 R6, R3, R6, RZ ;  /* 0x0000000603067219 */ /* 0x000fe200000006ff */
[----:B------:R2:W-:Y:S04]  /*3a90*/  STS [UR6+0x160], R5 ;  /* 0x00016005ff007988 */ /* 0x0005e80008000806 */
[----:B------:R2:W-:Y:S04]  /*3aa0*/  ATOMS.OR RZ, [UR5+0x14], R4 ;  /* 0x00001404ffff798c */ /* 0x0005e8000b000005 */
[----:B------:R2:W-:Y:S01]  /*3ab0*/  ATOMS.OR RZ, [UR5+0x18], R6 ;  /* 0x00001806ffff798c */ /* 0x0005e2000b000005 */
[----:B------:R-:W-:Y:S03]  /*3ac0*/  SYNCS.ARRIVE.TRANS64.RED.A1T0 RZ, [UR4], RZ ;  /* 0x000000ffffff79a7 */ /* 0x000fe60008100404 */
[----:B------:R2:W-:Y:S01]  /*3ad0*/  ATOMS.XOR RZ, [UR5+0x10], R3 ;  /* 0x00001003ffff798c */ /* 0x0005e2000b800005 */
[----:B------:R-:W-:Y:S05]  /*3ae0*/  BRA `(.L_x_73) ;  /* 0x0000000000107947 */ /* 0x000fea0003800000 */
.L_x_66:
[----:B------:R-:W-:Y:S02]  /*3af0*/  MOV R3, 0xffffffff ;  /* 0xffffffff00037802 */ /* 0x000fe40000000f00 */
[----:B------:R-:W-:-:S03]  /*3b00*/  MOV R4, 0x3b30 ;  /* 0x00003b3000047802 */ /* 0x000fc60000000f00 */
[----:B------:R1:W-:Y:S04]  /*3b10*/  STS [UR6+0x160], R3 ;  /* 0x00016003ff007988 */ /* 0x0003e80008000806 */
[----:B-1---5:R-:W-:Y:S05]  /*3b20*/  CALL.REL.NOINC `($__internal_1_$__cuda_sm10x_tcgen05_guardrail_trap_phase_invalid_during_alloc) ;  /* 0x00000060005c7944 */ /* 0x022fea0003c00000 */
.L_x_73:
[----:B------:R-:W-:Y:S05]  /*3b30*/  WARPSYNC.ALL ;  /* 0x0000000000007948 */ /* 0x000fea0003800000 */
[----:B------:R-:W3:Y:S01]  /*3b40*/  S2UR UR31, SR_CgaCtaId ;  /* 0x00000000001f79c3 */ /* 0x000ee20000008800 */
[----:B------:R-:W-:Y:S01]  /*3b50*/  UMOV UR4, 0x400 ;  /* 0x0000040000047882 */ /* 0x000fe20000000000 */
[----:B------:R-:W-:-:S06]  /*3b60*/  NOP ;  /* 0x0000000000007918 */ /* 0x000fcc0000000000 */
[----:B------:R-:W-:Y:S06]  /*3b70*/  BAR.ARV 0x6, 0xa0 ;  /* 0x0182800000007b1d */ /* 0x000fec0000002000 */
[----:B------:R-:W4:Y:S01]  /*3b80*/  LDCU UR11, c[0x0][0x38c] ;  /* 0x00007180ff0b77ac */ /* 0x000f220008000800 */
[----:B------:R-:W-:Y:S01]  /*3b90*/  LOP3.LUT R2, R2, 0xffff, RZ, 0xc0, !PT ;  /* 0x0000ffff02027812 */ /* 0x000fe200078ec0ff */
[----:B-1----:R-:W-:Y:S01]  /*3ba0*/  IMAD.MOV.U32 R10, RZ, RZ, 0x1 ;  /* 0x00000001ff0a7424 */ /* 0x002fe200078e00ff */
[----:B------:R-:W-:Y:S02]  /*3bb0*/  LOP3.LUT R0, R0, 0xffff, RZ, 0xc0, !PT ;  /* 0x0000ffff00007812 */ /* 0x000fe400078ec0ff */
[----:B------:R-:W-:-:S02]  /*3bc0*/  CS2R R8, SRZ ;  /* 0x0000000000087805 */ /* 0x000fc4000001ff00 */
[----:B------:R-:W-:Y:S01]  /*3bd0*/  R2UR UR38, R2 ;  /* 0x00000000022672ca */ /* 0x000fe200000e0000 */
[----:B------:R-:W1:Y:S01]  /*3be0*/  LDCU UR61, c[0x0][0x370] ;  /* 0x00006e00ff3d77ac */ /* 0x000e620008000800 */
[----:B------:R-:W-:Y:S01]  /*3bf0*/  R2UR UR63, R0 ;  /* 0x00000000003f72ca */ /* 0x000fe200000e0000 */
[----:B---3--:R-:W-:Y:S01]  /*3c00*/  ULEA UR31, UR31, UR4, 0x18 ;  /* 0x000000041f1f7291 */ /* 0x008fe2000f8ec0ff */
[----:B------:R-:W-:Y:S01]  /*3c10*/  UMOV UR59, URZ ;  /* 0x000000ff003b7c82 */ /* 0x000fe20008000000 */
[----:B------:R-:W-:Y:S02]  /*3c20*/  UISETP.GE.AND UP5, UPT, UR39, 0x1, UPT ;  /* 0x000000012700788c */ /* 0x000fe4000bfa6270 */
[----:B------:R-:W-:Y:S02]  /*3c30*/  UIADD3 UR6, UPT, UPT, UR31, 0x6400, URZ ;  /* 0x000064001f067890 */ /* 0x000fe4000fffe0ff */
[----:B------:R-:W-:-:S03]  /*3c40*/  UIADD3 UR5, UPT, UPT, UR31, 0x2a400, URZ ;  /* 0x0002a4001f057890 */ /* 0x000fc6000fffe0ff */
[----:B--2---:R-:W2:Y:S01]  /*3c50*/  LDS R3, [UR31+0x160] ;  /* 0x0001601fff037984 */ /* 0x004ea20008000800 */
[----:B----4-:R-:W-:Y:S02]  /*3c60*/  UIADD3 UR11, UPT, UPT, UR11, 0x7f, URZ ;  /* 0x0000007f0b0b7890 */ /* 0x010fe4000fffe0ff */
[----:B------:R-:W-:Y:S02]  /*3c70*/  UIADD3 UR4, UPT, UPT, UR31, 0x33400, URZ ;  /* 0x000334001f047890 */ /* 0x000fe4000fffe0ff */
[----:B------:R-:W-:Y:S02]  /*3c80*/  UIADD3 UR7, UPT, UPT, UR31, 0x34600, URZ ;  /* 0x000346001f077890 */ /* 0x000fe4000fffe0ff */
[----:B------:R-:W-:Y:S02]  /*3c90*/  USHF.R.U32.HI UR10, URZ, 0x4, UR6 ;  /* 0x00000004ff0a7899 */ /* 0x000fe40008011606 */
[----:B------:R-:W-:Y:S02]  /*3ca0*/  USHF.R.U32.HI UR8, URZ, 0x4, UR5 ;  /* 0x00000004ff087899 */ /* 0x000fe40008011605 */
[----:B------:R-:W-:-:S02]  /*3cb0*/  USHF.R.S32.HI UR9, URZ, 0x1f, UR11 ;  /* 0x0000001fff097899 */ /* 0x000fc4000801140b */
[----:B------:R-:W-:Y:S02]  /*3cc0*/  USHF.R.U32.HI UR6, URZ, 0x4, UR4 ;  /* 0x00000004ff067899 */ /* 0x000fe40008011604 */
[----:B------:R-:W-:Y:S02]  /*3cd0*/  USHF.R.U32.HI UR5, URZ, 0x4, UR7 ;  /* 0x00000004ff057899 */ /* 0x000fe40008011607 */
[----:B------:R-:W-:Y:S02]  /*3ce0*/  ULEA.HI UR4, UR9, UR11, URZ, 0x7 ;  /* 0x0000000b09047291 */ /* 0x000fe4000f8f38ff */
[----:B------:R-:W-:Y:S02]  /*3cf0*/  ULOP3.LUT UR6, UR6, 0x3fff, URZ, 0xc0, !UPT ;  /* 0x00003fff06067892 */ /* 0x000fe4000f8ec0ff */
[----:B------:R-:W-:Y:S02]  /*3d00*/  ULOP3.LUT UR5, UR5, 0x3fff, URZ, 0xc0, !UPT ;  /* 0x00003fff05057892 */ /* 0x000fe4000f8ec0ff */
[----:B------:R-:W-:-:S02]  /*3d10*/  USHF.R.S32.HI UR62, URZ, 0x7, UR4 ;  /* 0x00000007ff3e7899 */ /* 0x000fc40008011404 */
[----:B------:R-:W-:Y:S02]  /*3d20*/  ULOP3.LUT UR54, UR6, 0x10000, URZ, 0xfc, !UPT ;  /* 0x0001000006367892 */ /* 0x000fe4000f8efcff */
[----:B------:R-:W-:Y:S02]  /*3d30*/  ULOP3.LUT UR55, UR5, 0x10000, URZ, 0xfc, !UPT ;  /* 0x0001000005377892 */ /* 0x000fe4000f8efcff */
[----:B------:R-:W-:Y:S02]  /*3d40*/  ULOP3.LUT UR10, UR10, 0x3fff, URZ, 0xc0, !UPT ;  /* 0x00003fff0a0a7892 */ /* 0x000fe4000f8ec0ff */
[----:B------:R-:W-:Y:S02]  /*3d50*/  ULOP3.LUT UR8, UR8, 0x3fff, URZ, 0xc0, !UPT ;  /* 0x00003fff08087892 */ /* 0x000fe4000f8ec0ff */
[----:B------:R-:W-:Y:S02]  /*3d60*/  UISETP.LT.AND UP0, UPT, UR62, 0x1, UPT ;  /* 0x000000013e00788c */ /* 0x000fe4000bf01270 */
[----:B------:R-:W-:Y:S01]  /*3d70*/  UISETP.NE.AND UP4, UPT, UR39, 0x1, UPT ;  /* 0x000000012700788c */ /* 0x000fe2000bf85270 */
[----:B------:R-:W3:Y:S01]  /*3d80*/  LDCU UR60, c[0x0][0x374] ;  /* 0x00006e80ff3c77ac */ /* 0x000ee20008000800 */
[----:B--2---:R-:W-:Y:S01]  /*3d90*/  R2UR UR32, R3 ;  /* 0x00000000032072ca */ /* 0x004fe200000e0000 */
[----:B------:R-:W-:Y:S01]  /*3da0*/  IMAD.MOV.U32 R3, RZ, RZ, RZ ;  /* 0x000000ffff037224 */ /* 0x000fe200078e00ff */
[----:B------:R-:W-:-:S02]  /*3db0*/  ULOP3.LUT UR52, UR10, 0x10000, URZ, 0xfc, !UPT ;  /* 0x000100000a347892 */ /* 0x000fc4000f8efcff */
[----:B------:R-:W-:Y:S02]  /*3dc0*/  ULOP3.LUT UR53, UR8, 0x10000, URZ, 0xfc, !UPT ;  /* 0x0001000008357892 */ /* 0x000fe4000f8efcff */
[----:B------:R-:W-:Y:S02]  /*3dd0*/  USEL UR68, UR62, 0x1, !UP0 ;  /* 0x000000013e447887 */ /* 0x000fe4000c000000 */
[----:B------:R-:W-:Y:S01]  /*3de0*/  UISETP.NE.AND UP3, UPT, UR71, URZ, UPT ;  /* 0x000000ff4700728c */ /* 0x000fe2000bf65270 */
[----:B------:R-:W-:Y:S01]  /*3df0*/  UMOV UR29, URZ ;  /* 0x000000ff001d7c82 */ /* 0x000fe20008000000 */
[----:B------:R-:W-:-:S03]  /*3e00*/  UMOV UR27, URZ ;  /* 0x000000ff001b7c82 */ /* 0x000fc60008000000 */
[----:B------:R-:W-:Y:S02]  /*3e10*/  UIADD3 UR44, UPT, UPT, UR32, 0x80, URZ ;  /* 0x00000080202c7890 */ /* 0x000fe4000fffe0ff */
[----:B------:R-:W-:Y:S02]  /*3e20*/  UIADD3 UR50, UPT, UPT, UR32, 0x40000080, URZ ;  /* 0x4000008020327890 */ /* 0x000fe4000fffe0ff */
[----:B------:R-:W-:Y:S02]  /*3e30*/  UIADD3 UR48, UPT, UPT, UR32, -0x7fffff80, URZ ;  /* 0x8000008020307890 */ /* 0x000fe4000fffe0ff */
[----:B------:R-:W-:Y:S02]  /*3e40*/  UIADD3 UR46, UPT, UPT, UR32, -0x3fffff80, URZ ;  /* 0xc0000080202e7890 */ /* 0x000fe4000fffe0ff */
[----:B------:R-:W-:Y:S02]  /*3e50*/  USHF.R.U32.HI UR7, URZ, 0x11, UR44 ;  /* 0x00000011ff077899 */ /* 0x000fe4000801162c */
[----:B------:R-:W-:-:S02]  /*3e60*/  USHF.R.U32.HI UR6, URZ, 0x11, UR50 ;  /* 0x00000011ff067899 */ /* 0x000fc40008011632 */
[----:B------:R-:W-:Y:S02]  /*3e70*/  USHF.R.U32.HI UR5, URZ, 0x11, UR48 ;  /* 0x00000011ff057899 */ /* 0x000fe40008011630 */
[----:B------:R-:W-:Y:S02]  /*3e80*/  USHF.R.U32.HI UR4, URZ, 0x11, UR46 ;  /* 0x00000011ff047899 */ /* 0x000fe4000801162e */
[----:B------:R-:W-:Y:S02]  /*3e90*/  ULOP3.LUT UR7, UR7, 0x6000, URZ, 0xc0, !UPT ;  /* 0x0000600007077892 */ /* 0x000fe4000f8ec0ff */
[----:B------:R-:W-:Y:S02]  /*3ea0*/  ULOP3.LUT UR6, UR6, 0x6000, URZ, 0xc0, !UPT ;  /* 0x0000600006067892 */ /* 0x000fe4000f8ec0ff */
[----:B------:R-:W-:Y:S02]  /*3eb0*/  ULOP3.LUT UR5, UR5, 0x6000, URZ, 0xc0, !UPT ;  /* 0x0000600005057892 */ /* 0x000fe4000f8ec0ff */
[----:B------:R-:W-:-:S02]  /*3ec0*/  ULOP3.LUT UR4, UR4, 0x6000, URZ, 0xc0, !UPT ;  /* 0x0000600004047892 */ /* 0x000fc4000f8ec0ff */
[----:B------:R-:W-:Y:S02]  /*3ed0*/  UIADD3 UR69, UPT, UPT, UR32, 0x84, URZ ;  /* 0x0000008420457890 */ /* 0x000fe4000fffe0ff */
[----:B------:R-:W-:Y:S02]  /*3ee0*/  ULOP3.LUT UR67, UR7, 0x1090, URZ, 0xfc, !UPT ;  /* 0x0000109007437892 */ /* 0x000fe4000f8efcff */
[----:B------:R-:W-:Y:S02]  /*3ef0*/  ULOP3.LUT UR66, UR6, 0x1090, URZ, 0xfc, !UPT ;  /* 0x0000109006427892 */ /* 0x000fe4000f8efcff */
[----:B------:R-:W-:Y:S02]  /*3f00*/  ULOP3.LUT UR65, UR5, 0x1090, URZ, 0xfc, !UPT ;  /* 0x0000109005417892 */ /* 0x000fe4000f8efcff */
[----:B-1-3--:R-:W-:-:S12]  /*3f10*/  ULOP3.LUT UR64, UR4, 0x1090, URZ, 0xfc, !UPT ;  /* 0x0000109004407892 */ /* 0x00afd8000f8efcff */
.L_x_86:
[C---:B------:R-:W-:Y:S02]  /*3f20*/  LEA R2, R9.reuse, UR31, 0x3 ;  /* 0x0000001f09027c11 */ /* 0x040fe4000f8e18ff */
[----:B------:R-:W-:Y:S02]  /*3f30*/  SHF.L.U32 R5, R8, 0x1f, RZ ;  /* 0x0000001f08057819 */ /* 0x000fe400000006ff */
[----:B------:R-:W-:Y:S02]  /*3f40*/  LEA R6, R9, UR31, 0x4 ;  /* 0x0000001f09067c11 */ /* 0x000fe4000f8e20ff */
[----:B------:R-:W1:Y:S02]  /*3f50*/  SYNCS.PHASECHK.TRANS64.TRYWAIT P0, [R2+URZ+0xd0], R5 ;  /* 0x0000d005020075a7 */ /* 0x000e6400080011ff */
[----:B-1-3--:R-:W-:Y:S05]  /*3f60*/  @!P0 BRA `(.L_x_77) ;  /* 0x0000005400f08947 */ /* 0x00afea0003800000 */
.L_x_171:
[----:B-1----:R-:W1:Y:S01]  /*3f70*/  LDS.128 R4, [R6+0x140] ;  /* 0x0001400006047984 */ /* 0x002e620000000c00 */
[----:B------:R-:W-:Y:S01]  /*3f80*/  @!PT LDS RZ, [RZ] ;  /* 0x00000000fffff984 */ /* 0x000fe20000000800 */
[----:B------:R-:W-:Y:S01]  /*3f90*/  @!PT LDS RZ, [RZ] ;  /* 0x00000000fffff984 */ /* 0x000fe20000000800 */
[----:B------:R-:W-:Y:S01]  /*3fa0*/  @!PT LDS RZ, [RZ] ;  /* 0x00000000fffff984 */ /* 0x000fe20000000800 */
[----:B------:R-:W-:Y:S01]  /*3fb0*/  @!PT LDS RZ, [RZ] ;  /* 0x00000000fffff984 */ /* 0x000fe20000000800 */
[----:B------:R2:W-:Y:S06]  /*3fc0*/  MEMBAR.ALL.CTA ;  /* 0x0000000000007992 */ /* 0x0005ec0000008000 */
[----:B--2---:R-:W2:Y:S01]  /*3fd0*/  FENCE.VIEW.ASYNC.S ;  /* 0x00000000000073c6 */ /* 0x004ea20000000000 */
[----:B-1----:R-:W-:-:S13]  /*3fe0*/  LOP3.LUT P0, RZ, R6, 0x1, RZ, 0xc0, !PT ;  /* 0x0000000106ff7812 */ /* 0x002fda000780c0ff */
[----:B--2---:R-:W-:Y:S01]  /*3ff0*/  VOTEU.ANY UP2, P0 ;  /* 0x0000000000ff7886 */ /* 0x004fe20000040100 */
[----:B------:R-:W-:-:S13]  /*4000*/  PLOP3.LUT P0, PT, PT, PT, UP2, 0x80, 0x8 ;  /* 0x000000000008781c */ /* 0x000fda0003f0f028 */
[----:B------:R-:W-:Y:S02]  /*4010*/  @P0 MOV R0, R4 ;  /* 0x0000000400000202 */ /* 0x000fe40000000f00 */
[----:B------:R-:W-:Y:S02]  /*4020*/  @P0 LOP3.LUT R4, R5, 0xffff, RZ, 0xc0, !PT ;  /* 0x0000ffff05040812 */ /* 0x000fe400078ec0ff */
[----:B------:R-:W-:Y:S01]  /*4030*/  @P0 R2UR UR5, R0 ;  /* 0x00000000000502ca */ /* 0x000fe200000e0000 */
[----:B------:R-:W-:Y:S01]  /*4040*/  VIADD R0, R2, 0xe0 ;  /* 0x000000e002007836 */ /* 0x000fe20000000000 */
[----:B------:R-:W-:-:S04]  /*4050*/  @P0 R2UR UR4, R4 ;  /* 0x00000000040402ca */ /* 0x000fc800000e0000 */
[----:B------:R-:W-:-:S04]  /*4060*/  PRMT R0, RZ, 0x654, R0 ;  /* 0x00000654ff007816 */ /* 0x000fc80000000000 */
[----:B------:R1:W-:Y:S03]  /*4070*/  SYNCS.ARRIVE.TRANS64.RED.A1T0 RZ, [R0+URZ], RZ ;  /* 0x000000ff00ff79a7 */ /* 0x0003e600081004ff */
[----:B------:R-:W-:Y:S02]  /*4080*/  @UP2 UMOV UR58, UR5 ;  /* 0x00000005003a2c82 */ /* 0x000fe40008000000 */
[----:B------:R-:W-:Y:S01]  /*4090*/  @UP2 UMOV UR56, UR4 ;  /* 0x0000000400382c82 */ /* 0x000fe20008000000 */
[----:B------:R-:W-:Y:S05]  /*40a0*/  BRA.U !UP5, `(.L_x_78) ;  /* 0x000000010dd07547 */ /* 0x000fea000b800000 */
[----:B------:R-:W2:Y:S01]  /*40b0*/  LDCU.128 UR12, c[0x0][0xf10] ;  /* 0x0001e200ff0c77ac */ /* 0x000ea20008000c00 */
[----:B------:R-:W3:Y:S01]  /*40c0*/  LDCU UR21, c[0x0][0xf20] ;  /* 0x0001e400ff1577ac */ /* 0x000ee20008000800 */
[----:B------:R-:W4:Y:S01]  /*40d0*/  LDCU UR20, c[0x0][0xf0c] ;  /* 0x0001e180ff1477ac */ /* 0x000f220008000800 */
[----:B------:R-:W1:Y:S01]  /*40e0*/  LDCU.64 UR8, c[0x0][0xf28] ;  /* 0x0001e500ff0877ac */ /* 0x000e620008000a00 */
[----:B--2---:R-:W-:Y:S02]  /*40f0*/  UIMAD.WIDE.U32 UR6, UR60, UR15, URZ ;  /* 0x0000000f3c0672a5 */ /* 0x004fe4000f8e00ff */
[----:B------:R-:W-:Y:S02]  /*4100*/  UIMAD.WIDE.U32 UR4, UR61, UR12, URZ ;  /* 0x0000000c3d0472a5 */ /* 0x000fe4000f8e00ff */
[----:B------:R-:W-:Y:S02]  /*4110*/  UISETP.NE.AND UP0, UPT, UR14, 0x1, UPT ;  /* 0x000000010e00788c */ /* 0x000fe4000bf05270 */
[----:B------:R-:W-:Y:S01]  /*4120*/  UIMAD.WIDE.U32 UR18, UR56, UR15, URZ ;  /* 0x0000000f381272a5 */ /* 0x000fe2000f8e00ff */
[----:B------:R-:W-:-:S02]  /*4130*/  UMOV UR6, UR7 ;  /* 0x0000000700067c82 */ /* 0x000fc40008000000 */
[----:B------:R-:W-:Y:S01]  /*4140*/  UMOV UR4, UR5 ;  /* 0x0000000500047c82 */ /* 0x000fe20008000000 */
[----:B---3--:R-:W-:Y:S02]  /*4150*/  USHF.R.U32.HI UR6, URZ, UR21, UR6 ;  /* 0x00000015ff067299 */ /* 0x008fe40008011606 */
[----:B----4-:R-:W-:Y:S02]  /*4160*/  UISETP.NE.AND UP1, UPT, UR20, 0x1, UPT ;  /* 0x000000011400788c */ /* 0x010fe4000bf25270 */
[----:B------:R-:W-:Y:S02]  /*4170*/  USHF.R.U32.HI UR4, URZ, UR13, UR4 ;  /* 0x0000000dff047299 */ /* 0x000fe40008011604 */
[----:B------:R-:W-:Y:S02]  /*4180*/  USEL UR5, UR60, UR6, !UP0 ;  /* 0x000000063c057287 */ /* 0x000fe4000c000000 */
[----:B------:R-:W-:Y:S02]  /*4190*/  USEL UR6, UR61, UR4, !UP1 ;  /* 0x000000043d067287 */ /* 0x000fe4000c800000 */
[----:B-1----:R-:W-:Y:S01]  /*41a0*/  UIMAD.WIDE.U32 UR10, UR5, UR8, URZ ;  /* 0x00000008050a72a5 */ /* 0x002fe2000f8e00ff */
[----:B------:R-:W-:Y:S01]  /*41b0*/  UMOV UR4, UR19 ;  /* 0x0000001300047c82 */ /* 0x000fe20008000000 */
[----:B------:R-:W-:-:S02]  /*41c0*/  UIMAD.WIDE.U32 UR16, UR58, UR12, URZ ;  /* 0x0000000c3a1072a5 */ /* 0x000fc4000f8e00ff */
        /* <DEDUP_REMOVED lines=34> */
.L_x_78:
[----:B------:R-:W2:Y:S02]  /*43f0*/  LDCU UR4, c[0x0][0xf30] ;  /* 0x0001e600ff0477ac */ /* 0x000ea40008000800 */
[----:B--2---:R-:W-:-:S09]  /*4400*/  UISETP.NE.AND UP0, UPT, UR4, 0x1, UPT ;  /* 0x000000010400788c */ /* 0x004fd2000bf05270 */
[----:B------:R-:W-:Y:S05]  /*4410*/  BRA.U UP0, `(.L_x_79) ;  /* 0x00000001003c7547 */ /* 0x000fea000b800000 */
[----:B------:R-:W2:Y:S01]  /*4420*/  LDCU.128 UR8, c[0x0][0xf10] ;  /* 0x0001e200ff0877ac */ /* 0x000ea20008000c00 */
[----:B------:R-:W3:Y:S01]  /*4430*/  LDCU UR12, c[0x0][0xf0c] ;  /* 0x0001e180ff0c77ac */ /* 0x000ee20008000800 */
[----:B------:R-:W4:Y:S01]  /*4440*/  LDCU UR13, c[0x0][0xf20] ;  /* 0x0001e400ff0d77ac */ /* 0x000f220008000800 */
[----:B--2---:R-:W-:Y:S02]  /*4450*/  UIMAD.WIDE.U32 UR6, UR58, UR8, URZ ;  /* 0x000000083a0672a5 */ /* 0x004fe4000f8e00ff */
[----:B------:R-:W-:Y:S02]  /*4460*/  UIMAD.WIDE.U32 UR4, UR56, UR11, URZ ;  /* 0x0000000b380472a5 */ /* 0x000fe4000f8e00ff */
[----:B---3--:R-:W-:Y:S02]  /*4470*/  UISETP.NE.AND UP0, UPT, UR12, 0x1, UPT ;  /* 0x000000010c00788c */ /* 0x008fe4000bf05270 */
[----:B------:R-:W-:Y:S01]  /*4480*/  UISETP.NE.AND UP1, UPT, UR10, 0x1, UPT ;  /* 0x000000010a00788c */ /* 0x000fe2000bf25270 */
[----:B------:R-:W-:-:S02]  /*4490*/  UMOV UR6, UR7 ;  /* 0x0000000700067c82 */ /* 0x000fc40008000000 */
[----:B------:R-:W-:Y:S01]  /*44a0*/  UMOV UR4, UR5 ;  /* 0x0000000500047c82 */ /* 0x000fe20008000000 */
[----:B------:R-:W-:Y:S02]  /*44b0*/  USHF.R.U32.HI UR9, URZ, UR9, UR6 ;  /* 0x00000009ff097299 */ /* 0x000fe40008011606 */
[----:B----4-:R-:W-:Y:S02]  /*44c0*/  USHF.R.U32.HI UR4, URZ, UR13, UR4 ;  /* 0x0000000dff047299 */ /* 0x010fe40008011604 */
[----:B------:R-:W-:Y:S02]  /*44d0*/  USEL UR5, UR58, UR9, !UP0 ;  /* 0x000000093a057287 */ /* 0x000fe4000c000000 */
[----:B------:R-:W-:-:S04]  /*44e0*/  USEL UR4, UR56, UR4, !UP1 ;  /* 0x0000000438047287 */ /* 0x000fc8000c800000 */
[----:B------:R-:W-:-:S04]  /*44f0*/  UIADD3 UR4, UPT, UPT, UR5, -UR4, URZ ;  /* 0x8000000405047290 */ /* 0x000fc8000fffe0ff */
[----:B------:R-:W-:-:S12]  /*4500*/  UIMAD UR56, UR4, UR10, UR56 ;  /* 0x0000000a043872a4 */ /* 0x000fd8000f8e0238 */
.L_x_79:
[----:B------:R-:W-:Y:S01]  /*4510*/  IADD3 R9, PT, PT, R9, 0x1, RZ ;  /* 0x0000000109097810 */ /* 0x000fe20007ffe0ff */
[----:B------:R-:W-:Y:S06]  /*4520*/  BRA.U UP3, `(.L_x_80) ;  /* 0x0000000503907547 */ /* 0x000fec000b800000 */
[----:B------:R-:W2:Y:S01]  /*4530*/  LDCU UR4, c[0x0][0x38c] ;  /* 0x00007180ff0477ac */ /* 0x000ea20008000800 */
[----:B------:R-:W-:Y:S02]  /*4540*/  PLOP3.LUT P1, PT, PT, PT, PT, 0x80, 0x8 ;  /* 0x000000000008781c */ /* 0x000fe40003f2f070 */
[----:B------:R-:W-:Y:S01]  /*4550*/  SHF.L.U32 R5, R10, 0x1f, RZ ;  /* 0x0000001f0a057819 */ /* 0x000fe200000006ff */
[----:B------:R-:W-:Y:S02]  /*4560*/  ULEA UR57, UR59, UR31, 0x3 ;  /* 0x0000001f3b397291 */ /* 0x000fe4000f8e18ff */
[----:B------:R-:W-:Y:S02]  /*4570*/  ULEA UR11, UR59, UR32, 0x6 ;  /* 0x000000203b0b7291 */ /* 0x000fe4000f8e30ff */
[----:B--2---:R-:W-:-:S06]  /*4580*/  UISETP.GE.AND UP0, UPT, UR4, 0x1, UPT ;  /* 0x000000010400788c */ /* 0x004fcc000bf06270 */
[----:B------:R-:W-:-:S05]  /*4590*/  PLOP3.LUT P0, PT, PT, PT, UP0, 0x80, 0x8 ;  /* 0x000000000008781c */ /* 0x000fca0003f0f008 */
[----:B------:R-:W-:-:S08]  /*45a0*/  @UP0 ULEA UR4, UR29, UR31, 0x3 ;  /* 0x0000001f1d040291 */ /* 0x000fd0000f8e18ff */
[----:B-1----:R-:W-:-:S04]  /*45b0*/  @P0 SHF.L.U32 R0, R3, 0x1f, RZ ;  /* 0x0000001f03000819 */ /* 0x002fc800000006ff */
[----:B------:R1:W2:Y:S01]  /*45c0*/  @P0 SYNCS.PHASECHK.TRANS64.TRYWAIT P1, [UR4], R0 ;  /* 0x00000000ff0005a7 */ /* 0x0002a20008021104 */
[----:B------:R-:W-:-:S04]  /*45d0*/  ULEA.HI UR4, UR26, UR26, URZ, 0x1 ;  /* 0x0000001a1a047291 */ /* 0x000fc8000f8f08ff */
[----:B------:R-:W-:-:S04]  /*45e0*/  ULOP3.LUT UR4, UR4, 0x7ffffffe, URZ, 0xc0, !UPT ;  /* 0x7ffffffe04047892 */ /* 0x000fc8000f8ec0ff */
[----:B------:R-:W-:-:S04]  /*45f0*/  UIADD3 UR4, UPT, UPT, -UR4, UR26, URZ ;  /* 0x0000001a04047290 */ /* 0x000fc8000fffe1ff */
[----:B------:R-:W-:Y:S01]  /*4600*/  ULEA UR45, UR4, UR69, 0x1 ;  /* 0x00000045042d7291 */ /* 0x000fe2000f8e08ff */
[----:B------:R-:W3:Y:S02]  /*4610*/  SYNCS.PHASECHK.TRANS64.TRYWAIT P0, [UR57+0x100], R5 ;  /* 0x00010005ff0075a7 */ /* 0x000ee40008001139 */
[----:B-123--:R-:W-:Y:S09]  /*4620*/  @!P0 BRA `(.L_x_81) ;  /* 0x0000005000548947 */ /* 0x00eff20003800000 */
.L_x_173:
[----:B------:R-:W-:Y:S01]  /*4630*/  UMOV UR33, UR27 ;  /* 0x0000001b00217c82 */ /* 0x000fe20008000000 */
[----:B------:R-:W-:Y:S05]  /*4640*/  BRA.U !UP0, `(.L_x_82) ;  /* 0x0000000508387547 */ /* 0x000fea000b800000 */
[----:B------:R-:W-:Y:S02]  /*4650*/  USHF.R.U32.HI UR4, URZ, 0x1a, UR45 ;  /* 0x0000001aff047899 */ /* 0x000fe4000801162d */
[----:B------:R-:W-:Y:S02]  /*4660*/  UIADD3 UR51, UPT, UPT, UR45, 0x40000000, URZ ;  /* 0x400000002d337890 */ /* 0x000fe4000fffe0ff */
[----:B------:R-:W-:Y:S02]  /*4670*/  ULOP3.LUT UR49, UR45, 0x80000000, URZ, 0x3c, !UPT ;  /* 0x800000002d317892 */ /* 0x000fe4000f8e3cff */
[----:B------:R-:W-:Y:S02]  /*4680*/  UIADD3 UR47, UPT, UPT, UR45, -0x40000000, URZ ;  /* 0xc00000002d2f7890 */ /* 0x000fe4000fffe0ff */
[----:B------:R-:W-:Y:S02]  /*4690*/  ULOP3.LUT UR6, UR4, 0x30, URZ, 0xc0, !UPT ;  /* 0x0000003004067892 */ /* 0x000fe4000f8ec0ff */
[----:B------:R-:W-:-:S02]  /*46a0*/  USHF.R.U32.HI UR5, URZ, 0x1a, UR51 ;  /* 0x0000001aff057899 */ /* 0x000fc40008011633 */
[----:B------:R-:W-:Y:S02]  /*46b0*/  USHF.R.U32.HI UR4, URZ, 0x1a, UR49 ;  /* 0x0000001aff047899 */ /* 0x000fe40008011631 */
[----:B------:R-:W-:Y:S02]  /*46c0*/  USHF.R.U32.HI UR7, URZ, 0x1a, UR47 ;  /* 0x0000001aff077899 */ /* 0x000fe4000801162f */
[----:B------:R-:W-:Y:S02]  /*46d0*/  ULOP3.LUT UR42, UR6, 0x480, URZ, 0xfc, !UPT ;  /* 0x00000480062a7892 */ /* 0x000fe4000f8efcff */
[----:B------:R-:W-:Y:S02]  /*46e0*/  ULOP3.LUT UR6, UR5, 0x30, URZ, 0xc0, !UPT ;  /* 0x0000003005067892 */ /* 0x000fe4000f8ec0ff */
[----:B------:R-:W-:Y:S02]  /*46f0*/  ULOP3.LUT UR5, UR4, 0x30, URZ, 0xc0, !UPT ;  /* 0x0000003004057892 */ /* 0x000fe4000f8ec0ff */
[----:B------:R-:W-:-:S02]  /*4700*/  ULOP3.LUT UR4, UR7, 0x30, URZ, 0xc0, !UPT ;  /* 0x0000003007047892 */ /* 0x000fc4000f8ec0ff */
[----:B------:R-:W-:Y:S02]  /*4710*/  ULOP3.LUT UR6, UR6, 0x480, URZ, 0xfc, !UPT ;  /* 0x0000048006067892 */ /* 0x000fe4000f8efcff */
[----:B------:R-:W-:Y:S02]  /*4720*/  ULOP3.LUT UR5, UR5, 0x480, URZ, 0xfc, !UPT ;  /* 0x0000048005057892 */ /* 0x000fe4000f8efcff */
[----:B------:R-:W-:Y:S02]  /*4730*/  ULOP3.LUT UR4, UR4, 0x480, URZ, 0xfc, !UPT ;  /* 0x0000048004047892 */ /* 0x000fe4000f8efcff */
[----:B------:R-:W-:Y:S02]  /*4740*/  UPRMT UR43, UR42, 0x5410, UR67 ;  /* 0x000054102a2b7896 */ /* 0x000fe40008000043 */
[----:B------:R-:W-:Y:S01]  /*4750*/  UIADD3 UR33, UPT, UPT, UR68, UR27, URZ ;  /* 0x0000001b44217290 */ /* 0x000fe2000fffe0ff */
[----:B------:R-:W-:Y:S01]  /*4760*/  UMOV UR26, URZ ;  /* 0x000000ff001a7c82 */ /* 0x000fe20008000000 */
[----:B------:R-:W-:Y:S01]  /*4770*/  UMOV UR28, UR62 ;  /* 0x0000003e001c7c82 */ /* 0x000fe20008000000 */
[----:B------:R-:W-:Y:S01]  /*4780*/  UMOV UR10, UR29 ;  /* 0x0000001d000a7c82 */ /* 0x000fe20008000000 */
[----:B------:R-:W-:-:S02]  /*4790*/  UPRMT UR41, UR6, 0x5410, UR66 ;  /* 0x0000541006297896 */ /* 0x000fc40008000042 */
[----:B------:R-:W-:Y:S02]  /*47a0*/  UPRMT UR37, UR5, 0x5410, UR65 ;  /* 0x0000541005257896 */ /* 0x000fe40008000041 */
[----:B------:R-:W-:Y:S01]  /*47b0*/  UPRMT UR35, UR4, 0x5410, UR64 ;  /* 0x0000541004237896 */ /* 0x000fe20008000040 */
[----:B------:R-:W-:Y:S01]  /*47c0*/  UMOV UR42, URZ ;  /* 0x000000ff002a7c82 */ /* 0x000fe20008000000 */
[----:B------:R-:W-:Y:S01]  /*47d0*/  UMOV UR40, URZ ;  /* 0x000000ff00287c82 */ /* 0x000fe20008000000 */
[----:B------:R-:W-:Y:S01]  /*47e0*/  UMOV UR36, URZ ;  /* 0x000000ff00247c82 */ /* 0x000fe20008000000 */
[----:B------:R-:W-:-:S08]  /*47f0*/  UMOV UR34, URZ ;  /* 0x000000ff00227c82 */ /* 0x000fd00008000000 */
.L_x_85:
[----:B--2---:R-:W-:Y:S01]  /*4800*/  ULEA UR7, UR10, UR31, 0x3 ;  /* 0x0000001f0a077291 */ /* 0x004fe2000f8e18ff */
[----:B---3--:R-:W-:Y:S11]  /*4810*/  @P1 BRA `(.L_x_83) ;  /* 0x00000000000c1947 */ /* 0x008ff60003800000 */
[----:B-1----:R-:W-:Y:S04]  /*4820*/  SHF.L.U32 R5, R3, 0x1f, RZ ;  /* 0x0000001f03057819 */ /* 0x002fe800000006ff */
[----:B------:R-:W1:Y:S02]  /*4830*/  SYNCS.PHASECHK.TRANS64.TRYWAIT P0, [UR7], R5 ;  /* 0x00000005ff0075a7 */ /* 0x000e640008001107 */
[----:B-1----:R-:W-:Y:S05]  /*4840*/  @!P0 BRA `(.L_x_84) ;  /* 0x0000004c00e48947 */ /* 0x002fea0003800000 */
.L_x_83:
[----:B------:R-:W-:Y:S01]  /*4850*/  UISETP.NE.AND UP0, UPT, UR28, 0x1, UPT ;  /* 0x000000011c00788c */ /* 0x000fe2000bf05270 */
[----:B------:R-:W-:Y:S01]  /*4860*/  PLOP3.LUT P1, PT, PT, PT, PT, 0x80, 0x8 ;  /* 0x000000000008781c */ /* 0x000fe20003f2f070 */
[----:B------:R-:W-:Y:S02]  /*4870*/  UIADD3 UR4, UPT, UPT, UR10, 0x1, URZ ;  /* 0x000000010a047890 */ /* 0x000fe4000fffe0ff */
[----:B------:R-:W-:Y:S02]  /*4880*/  ULEA UR6, UR10, UR53, 0x8 ;  /* 0x000000350a067291 */ /* 0x000fe4000f8e40ff */
[----:B------:R-:W-:Y:S01]  /*4890*/  UISETP.NE.AND UP1, UPT, UR4, 0x9, UPT ;  /* 0x000000090400788c */ /* 0x000fe2000bf25270 */
[----:B------:R-:W-:Y:S01]  /*48a0*/  PLOP3.LUT P0, PT, PT, PT, UP0, 0x80, 0x8 ;  /* 0x000000000008781c */ /* 0x000fe20003f0f008 */
[----:B------:R-:W-:Y:S02]  /*48b0*/  ULEA UR24, UR10, UR54, 0x5 ;  /* 0x000000360a187291 */ /* 0x000fe4000f8e28ff */
[----:B------:R-:W-:Y:S02]  /*48c0*/  USEL UR5, URZ, 0x1, UP1 ;  /* 0x00000001ff057887 */ /* 0x000fe40008800000 */
[----:B------:R-:W-:Y:S02]  /*48d0*/  USEL UR29, UR4, URZ, UP1 ;  /* 0x000000ff041d7287 */ /* 0x000fe40008800000 */
[----:B------:R-:W-:Y:S02]  /*48e0*/  ULEA UR22, UR10, UR55, 0x5 ;  /* 0x000000370a167291 */ /* 0x000fe4000f8e28ff */
[----:B------:R-:W-:Y:S01]  /*48f0*/  @UP0 ULEA UR4, UR29, UR31, 0x3 ;  /* 0x0000001f1d040291 */ /* 0x000fe2000f8e18ff */
[----:B------:R-:W-:Y:S01]  /*4900*/  LOP3.LUT R3, R3, UR5, RZ, 0x3c, !PT ;  /* 0x0000000503037c12 */ /* 0x000fe2000f8e3cff */
[----:B------:R-:W-:Y:S02]  /*4910*/  UISETP.NE.U32.AND UP0, UPT, UR26, URZ, UPT ;  /* 0x000000ff1a00728c */ /* 0x000fe4000bf05070 */
[----:B------:R-:W-:Y:S01]  /*4920*/  UIADD3 UR20, UPT, UPT, UR6, 0x2, URZ ;  /* 0x0000000206147890 */ /* 0x000fe2000fffe0ff */
[----:B-1----:R-:W-:Y:S01]  /*4930*/  @P0 SHF.L.U32 R0, R3, 0x1f, RZ ;  /* 0x0000001f03000819 */ /* 0x002fe200000006ff */
[----:B------:R-:W-:Y:S02]  /*4940*/  UIADD3 UR16, UPT, UPT, UR6, 0x4, URZ ;  /* 0x0000000406107890 */ /* 0x000fe4000fffe0ff */
[----:B------:R-:W-:Y:S01]  /*4950*/  UIADD3 UR12, UPT, UPT, UR6, 0x6, URZ ;  /* 0x00000006060c7890 */ /* 0x000fe2000fffe0ff */
[----:B------:R2:W3:Y:S01]  /*4960*/  @P0 SYNCS.PHASECHK.TRANS64.TRYWAIT P1, [UR4], R0 ;  /* 0x00000000ff0005a7 */ /* 0x0004e20008021104 */
[----:B------:R-:W-:Y:S02]  /*4970*/  ULEA UR4, UR10, UR52, 0xa ;  /* 0x000000340a047291 */ /* 0x000fe4000f8e50ff */
[----:B------:R-:W-:Y:S02]  /*4980*/  UIADD3 UR30, UPT, UPT, UR7, 0x48, URZ ;  /* 0x00000048071e7890 */ /* 0x000fe4000fffe0ff */
[----:B------:R-:W-:Y:S02]  /*4990*/  UIADD3 UR18, UPT, UPT, UR4, 0x2, URZ ;  /* 0x0000000204127890 */ /* 0x000fe4000fffe0ff */
[----:B------:R-:W-:Y:S02]  /*49a0*/  UIADD3 UR14, UPT, UPT, UR4, 0x4, URZ ;  /* 0x00000004040e7890 */ /* 0x000fe4000fffe0ff */
[----:B------:R-:W-:Y:S02]  /*49b0*/  UIADD3 UR8, UPT, UPT, UR4, 0x6, URZ ;  /* 0x0000000604087890 */ /* 0x000fe4000fffe0ff */
[----:B------:R-:W-:Y:S02]  /*49c0*/  UIADD3 UR27, UPT, UPT, UR27, 0x1, URZ ;  /* 0x000000011b1b7890 */ /* 0x000fe4000fffe0ff */
[----:B------:R-:W-:Y:S01]  /*49d0*/  UIADD3 UR28, UPT, UPT, UR28, -0x1, URZ ;  /* 0xffffffff1c1c7890 */ /* 0x000fe2000fffe0ff */
[----:B------:R-:W-:Y:S01]  /*49e0*/  UMOV UR25, 0x4008 ;  /* 0x0000400800197882 */ /* 0x000fe20000000000 */
[----:B------:R-:W-:Y:S01]  /*49f0*/  UMOV UR23, 0x4008 ;  /* 0x0000400800177882 */ /* 0x000fe20000000000 */
[----:B------:R2:W-:Y:S01]  /*4a00*/  UTCCP.T.S.2CTA.4x32dp128bit tmem[UR32+0x80], gdesc[UR24] ;  /* 0x00008018200079e7 */ /* 0x0005e20009300000 */
[----:B------:R2:W-:Y:S01]  /*4a10*/  UTCCP.T.S.2CTA.4x32dp128bit tmem[UR32+0x84], gdesc[UR22] ;  /* 0x00008416200079e7 */ /* 0x0005e20009300000 */
[----:B------:R-:W-:Y:S01]  /*4a20*/  UMOV UR7, 0x40004040 ;  /* 0x4000404000077882 */ /* 0x000fe20000000000 */
[----:B------:R-:W-:Y:S01]  /*4a30*/  UMOV UR5, 0x40004040 ;  /* 0x4000404000057882 */ /* 0x000fe20000000000 */
[----:B------:R-:W-:Y:S01]  /*4a40*/  UMOV UR21, 0x40004040 ;  /* 0x4000404000157882 */ /* 0x000fe20000000000 */
[----:B------:R2:W-:Y:S01]  /*4a50*/  UTCQMMA.2CTA gdesc[UR4], gdesc[UR6], tmem[UR11], tmem[UR42], idesc[UR43], tmem[UR44], UP0 ;  /* 0x002c2a0604007dea */ /* 0x0005e2000820030b */
[----:B------:R-:W-:Y:S01]  /*4a60*/  UISETP.NE.AND UP0, UPT, UR27, UR33, UPT ;  /* 0x000000211b00728c */ /* 0x000fe2000bf05270 */
[----:B------:R-:W-:Y:S01]  /*4a70*/  UMOV UR19, 0x40004040 ;  /* 0x4000404000137882 */ /* 0x000fe20000000000 */
[----:B------:R-:W-:Y:S01]  /*4a80*/  UMOV UR17, 0x40004040 ;  /* 0x4000404000117882 */ /* 0x000fe20000000000 */
[----:B------:R2:W-:Y:S01]  /*4a90*/  UTCQMMA.2CTA gdesc[UR18], gdesc[UR20], tmem[UR11], tmem[UR40], idesc[UR41], tmem[UR50], UPT ;  /* 0x0032281412007dea */ /* 0x0005e2000ba0030b */
[----:B------:R-:W-:Y:S01]  /*4aa0*/  UMOV UR15, 0x40004040 ;  /* 0x40004040000f7882 */ /* 0x000fe20000000000 */
[----:B------:R-:W-:Y:S01]  /*4ab0*/  UMOV UR13, 0x40004040 ;  /* 0x40004040000d7882 */ /* 0x000fe20000000000 */
[----:B------:R2:W-:Y:S01]  /*4ac0*/  UTCQMMA.2CTA gdesc[UR14], gdesc[UR16], tmem[UR11], tmem[UR36], idesc[UR37], tmem[UR48], UPT ;  /* 0x003024100e007dea */ /* 0x0005e2000ba0030b */
[----:B------:R-:W-:Y:S01]  /*4ad0*/  UMOV UR9, 0x40004040 ;  /* 0x4000404000097882 */ /* 0x000fe20000000000 */
[----:B------:R-:W-:Y:S01]  /*4ae0*/  UMOV UR26, 0x1 ;  /* 0x00000001001a7882 */ /* 0x000fe20000000000 */
[----:B------:R2:W-:Y:S01]  /*4af0*/  UTCQMMA.2CTA gdesc[UR8], gdesc[UR12], tmem[UR11], tmem[UR34], idesc[UR35], tmem[UR46], UPT ;  /* 0x002e220c08007dea */ /* 0x0005e2000ba0030b */
[----:B------:R2:W-:Y:S01]  /*4b00*/  UTCBAR.2CTA.MULTICAST [UR30], URZ, UR38 ;  /* 0x000000ff1e0073e9 */ /* 0x0005e20008200826 */
[----:B------:R-:W-:Y:S01]  /*4b10*/  UMOV UR10, UR29 ;  /* 0x0000001d000a7c82 */ /* 0x000fe20008000000 */
[----:B------:R-:W-:Y:S05]  /*4b20*/  BRA.U UP0, `(.L_x_85) ;  /* 0xfffffffd00347547 */ /* 0x000fea000b83ffff */
.L_x_82:
[----:B--2---:R-:W-:Y:S01]  /*4b30*/  UIADD3 UR4, UPT, UPT, UR57, 0xf0, URZ ;  /* 0x000000f039047890 */ /* 0x004fe2000fffe0ff */
[----:B------:R-:W-:-:S08]  /*4b40*/  UMOV UR27, UR33 ;  /* 0x00000021001b7c82 */ /* 0x000fd00008000000 */
[----:B------:R2:W-:Y:S01]  /*4b50*/  UTCBAR.2CTA.MULTICAST [UR4], URZ, UR63 ;  /* 0x000000ff040073e9 */ /* 0x0005e2000820083f */
[----:B------:R-:W-:Y:S02]  /*4b60*/  NOP ;  /* 0x0000000000007918 */ /* 0x000fe40000000000 */
.L_x_80:
[----:B------:R-:W-:Y:S01]  /*4b70*/  R2UR UR5, R86 ;  /* 0x00000000560572ca */ /* 0x000fe200000e0000 */
[----:B--2---:R-:W-:Y:S01]  /*4b80*/  UIADD3 UR4, UPT, UPT, UR59, 0x1, URZ ;  /* 0x000000013b047890 */ /* 0x004fe2000fffe0ff */
[----:B------:R-:W-:-:S03]  /*4b90*/  ISETP.NE.AND P0, PT, R9, 0x2, PT ;  /* 0x000000020900780c */ /* 0x000fc60003f05270 */
[----:B------:R-:W-:Y:S01]  /*4ba0*/  UISETP.NE.AND UP0, UPT, UR4, 0x2, UPT ;  /* 0x000000020400788c */ /* 0x000fe2000bf05270 */
[----:B-1----:R-:W-:Y:S02]  /*4bb0*/  SEL R5, RZ, 0x1, P0 ;  /* 0x00000001ff057807 */ /* 0x002fe40000000000 */
[----:B------:R-:W-:Y:S01]  /*4bc0*/  SEL R9, R9, RZ, P0 ;  /* 0x000000ff09097207 */ /* 0x000fe20000000000 */
[----:B------:R-:W-:Y:S01]  /*4bd0*/  USEL UR59, UR4, URZ, UP0 ;  /* 0x000000ff043b7287 */ /* 0x000fe20008000000 */
[----:B------:R-:W-:-:S03]  /*4be0*/  LOP3.LUT R8, R8, R5, RZ, 0x3c, !PT ;  /* 0x0000000508087212 */ /* 0x000fc600078e3cff */
[----:B------:R-:W-:Y:S02]  /*4bf0*/  UIADD3 UR26, UPT, UPT, UR56, UR5, URZ ;  /* 0x00000005381a7290 */ /* 0x000fe4000fffe0ff */
[----:B------:R-:W-:-:S06]  /*4c00*/  USEL UR5, URZ, 0x1, UP0 ;  /* 0x00000001ff057887 */ /* 0x000fcc0008000000 */
[----:B------:R-:W-:Y:S01]  /*4c10*/  LOP3.LUT R10, R10, UR5, RZ, 0x3c, !PT ;  /* 0x000000050a0a7c12 */ /* 0x000fe2000f8e3cff */
[----:B------:R-:W-:Y:S06]  /*4c20*/  BRA.U UP2, `(.L_x_86) ;  /* 0xfffffff102bc7547 */ /* 0x000fec000b83ffff */
[----:B------:R-:W1:Y:S01]  /*4c30*/  S2UR UR8, SR_CgaCtaId ;  /* 0x00000000000879c3 */ /* 0x000e620000008800 */
[----:B------:R-:W-:Y:S01]  /*4c40*/  ELECT P0, URZ, PT ;  /* 0x0000000000ff782f */ /* 0x000fe20003800000 */
[----:B------:R-:W-:Y:S01]  /*4c50*/  HFMA2 R0, -RZ, RZ, 0, 5.9604644775390625e-08 ;  /* 0x00000001ff007431 */ /* 0x000fe200000001ff */
[----:B------:R-:W-:-:S05]  /*4c60*/  UMOV UR4, 0x40 ;  /* 0x0000004000047882 */ /* 0x000fca0000000000 */
[----:B------:R-:W-:Y:S01]  /*4c70*/  UVIRTCOUNT.DEALLOC.SMPOOL 0x80 ;  /* 0x000000800000784c */ /* 0x000fe20000000000 */
[----:B------:R-:W-:Y:S02]  /*4c80*/  UISETP.NE.AND UP0, UPT, UR71, URZ, UPT ;  /* 0x000000ff4700728c */ /* 0x000fe4000bf05270 */
[----:B-1----:R-:W-:-:S09]  /*4c90*/  ULEA UR8, UR8, UR4, 0x18 ;  /* 0x0000000408087291 */ /* 0x002fd2000f8ec0ff */
[----:B------:R1:W-:Y:S01]  /*4ca0*/  @P0 STS.U8 [UR8+0x1c], R0 ;  /* 0x00001c00ff000988 */ /* 0x0003e20008000008 */
[----:B------:R-:W-:Y:S05]  /*4cb0*/  BRA.U UP0, `(.L_x_87) ;  /* 0x0000000100587547 */ /* 0x000fea000b800000 */
[----:B------:R-:W-:Y:S01]  /*4cc0*/  UIADD3 UR5, UPT, UPT, UR31, 0x100, URZ ;  /* 0x000001001f057890 */ /* 0x000fe2000fffe0ff */
[----:B------:R-:W-:-:S03]  /*4cd0*/  SHF.L.U32 R3, R10, 0x1f, RZ ;  /* 0x0000001f0a037819 */ /* 0x000fc600000006ff */
[----:B------:R-:W-:-:S09]  /*4ce0*/  ULEA UR4, UR59, UR5, 0x3 ;  /* 0x000000053b047291 */ /* 0x000fd2000f8e18ff */
[----:B------:R-:W2:Y:S02]  /*4cf0*/  SYNCS.PHASECHK.TRANS64.TRYWAIT P0, [UR4], R3 ;  /* 0x00000003ff0075a7 */ /* 0x000ea40008001104 */
[----:B--2---:R-:W-:Y:S05]  /*4d00*/  @!P0 BRA `(.L_x_88) ;  /* 0x0000004800cc8947 */ /* 0x004fea0003800000 */
.L_x_176:
[----:B------:R-:W-:-:S04]  /*4d10*/  UIADD3 UR4, UPT, UPT, UR59, 0x1, URZ ;  /* 0x000000013b047890 */ /* 0x000fc8000fffe0ff */
[----:B------:R-:W-:-:S04]  /*4d20*/  UISETP.NE.AND UP1, UPT, UR4, 0x2, UPT ;  /* 0x000000020400788c */ /* 0x000fc8000bf25270 */
[----:B------:R-:W-:Y:S02]  /*4d30*/  USEL UR6, URZ, 0x1, UP1 ;  /* 0x00000001ff067887 */ /* 0x000fe40008800000 */
[----:B------:R-:W-:-:S04]  /*4d40*/  USEL UR4, UR4, URZ, UP1 ;  /* 0x000000ff04047287 */ /* 0x000fc80008800000 */
[----:B------:R-:W-:Y:S01]  /*4d50*/  ULEA UR4, UR4, UR5, 0x3 ;  /* 0x0000000504047291 */ /* 0x000fe2000f8e18ff */
[----:B-1----:R-:W-:-:S04]  /*4d60*/  LOP3.LUT R3, R10, UR6, RZ, 0x3c, !PT ;  /* 0x000000060a037c12 */ /* 0x002fc8000f8e3cff */
[----:B------:R-:W-:Y:S01]  /*4d70*/  SHF.L.U32 R3, R3, 0x1f, RZ ;  /* 0x0000001f03037819 */ /* 0x000fe200000006ff */
[----:B------:R-:W-:-:S04]  /*4d80*/  IMAD.U32 R0, RZ, RZ, UR4 ;  /* 0x00000004ff007e24 */ /* 0x000fc8000f8e00ff */
[----:B------:R1:W2:Y:S03]  /*4d90*/  SYNCS.PHASECHK.TRANS64.TRYWAIT P0, [R0+URZ], R3 ;  /* 0x00000003000075a7 */ /* 0x0002a600080011ff */
[----:B--2---:R-:W-:Y:S05]  /*4da0*/  @!P0 NANOSLEEP.SYNCS 0x989680 ;  /* 0x009896800000895d */ /* 0x004fea0003900000 */
[----:B------:R-:W2:Y:S02]  /*4db0*/  @!P0 SYNCS.PHASECHK.TRANS64 P0, [R0+URZ], R3 ;  /* 0x00000003000085a7 */ /* 0x000ea400080010ff */
[----:B--2---:R-:W-:Y:S05]  /*4dc0*/  @P0 BRA `(.L_x_89) ;  /* 0x0000000000200947 */ /* 0x004fea0003800000 */
.L_x_90:
[----:B--2---:R2:W4:Y:S02]  /*4dd0*/  SYNCS.PHASECHK.TRANS64.TRYWAIT P0, [R0+URZ], R3 ;  /* 0x00000003000075a7 */ /* 0x00452400080011ff */
[----:B----4-:R-:W-:Y:S05]  /*4de0*/  @!P0 NANOSLEEP.SYNCS 0x989680 ;  /* 0x009896800000895d */ /* 0x010fea0003900000 */
[----:B------:R-:W4:Y:S02]  /*4df0*/  @!P0 SYNCS.PHASECHK.TRANS64 P0, [R0+URZ], R3 ;  /* 0x00000003000085a7 */ /* 0x000f2400080010ff */
[----:B----4-:R-:W-:Y:S05]  /*4e00*/  @!P0 BRA `(.L_x_90) ;  /* 0xfffffffc00f08947 */ /* 0x010fea000383ffff */
[----:B------:R-:W-:Y:S05]  /*4e10*/  BRA `(.L_x_89) ;  /* 0x00000000000c7947 */ /* 0x000fea0003800000 */
.L_x_87:
[----:B------:R-:W-:-:S04]  /*4e20*/  UIADD3 UR4, UPT, UPT, UR31, 0x130, URZ ;  /* 0x000001301f047890 */ /* 0x000fc8000fffe0ff */
[----:B------:R-:W-:-:S09]  /*4e30*/  UPRMT UR4, UR70, 0x654, UR4 ;  /* 0x0000065446047896 */ /* 0x000fd20008000004 */
[----:B------:R-:W-:Y:S03]  /*4e40*/  SYNCS.ARRIVE.TRANS64.RED.A1T0 RZ, [UR4], RZ ;  /* 0x000000ffffff79a7 */ /* 0x000fe60008100404 */
.L_x_89:
[----:B-12---:R-:W-:Y:S01]  /*4e50*/  SHF.L.U32 R3, RZ, 0x1f, RZ ;  /* 0x0000001fff037819 */ /* 0x006fe200000006ff */
[----:B------:R-:W-:Y:S01]  /*4e60*/  UIADD3 UR4, UPT, UPT, UR31, 0x130, URZ ;  /* 0x000001301f047890 */ /* 0x000fe2000fffe0ff */
[----:B------:R-:W-:Y:S02]  /*4e70*/  PLOP3.LUT P0, PT, PT, PT, UP0, 0x80, 0x8 ;  /* 0x000000000008781c */ /* 0x000fe40003f0f008 */
[----:B---3--:R-:W1:Y:S02]  /*4e80*/  SYNCS.PHASECHK.TRANS64.TRYWAIT P1, [UR31+0x130], R3 ;  /* 0x00013003ff0075a7 */ /* 0x008e64000802111f */
[----:B-1----:R-:W-:Y:S09]  /*4e90*/  @!P1 BRA `(.L_x_91) ;  /* 0x0000004800809947 */ /* 0x002ff20003800000 */
.L_x_178:
[----:B------:R-:W-:Y:S01]  /*4ea0*/  @!UP0 UPRMT UR4, UR70, 0x654, UR4 ;  /* 0x0000065446048896 */ /* 0x000fe20008000004 */
[----:B------:R-:W-:Y:S01]  /*4eb0*/  UMOV UR5, 0xffff ;  /* 0x0000ffff00057882 */ /* 0x000fe20000000000 */
[----:B------:R-:W-:-:S07]  /*4ec0*/  UMOV UR6, 0x1 ;  /* 0x0000000100067882 */ /* 0x000fce0000000000 */
[----:B------:R-:W-:Y:S01]  /*4ed0*/  @!P0 SYNCS.ARRIVE.TRANS64.RED.A1T0 RZ, [UR4], RZ ;  /* 0x000000ffffff89a7 */ /* 0x000fe20008100404 */
[----:B------:R-:W-:Y:S01]  /*4ee0*/  NOP ;  /* 0x0000000000007918 */ /* 0x000fe20000000000 */
[----:B-1----:R-:W1:Y:S01]  /*4ef0*/  LDS R0, [UR8+0x14] ;  /* 0x00001408ff007984 */ /* 0x002e620008000800 */
[----:B------:R-:W-:-:S04]  /*4f00*/  ULOP3.LUT UR4, UR32, 0xffff, URZ, 0xc0, !UPT ;  /* 0x0000ffff20047892 */ /* 0x000fc8000f8ec0ff */
[----:B------:R-:W-:-:S04]  /*4f10*/  USHF.R.U32.HI UR4, URZ, 0x5, UR4 ;  /* 0x00000005ff047899 */ /* 0x000fc80008011604 */
[----:B------:R-:W-:Y:S02]  /*4f20*/  USHF.L.U32 UR5, UR5, UR4, URZ ;  /* 0x0000000405057299 */ /* 0x000fe400080006ff */
[----:B------:R-:W-:-:S04]  /*4f30*/  USHF.L.U32 UR4, UR6, UR4, URZ ;  /* 0x0000000406047299 */ /* 0x000fc800080006ff */
[----:B-1----:R-:W-:-:S04]  /*4f40*/  LOP3.LUT R0, R0, UR5, RZ, 0xc0, !PT ;  /* 0x0000000500007c12 */ /* 0x002fc8000f8ec0ff */
[----:B------:R-:W-:-:S13]  /*4f50*/  ISETP.NE.AND P0, PT, R0, UR5, PT ;  /* 0x0000000500007c0c */ /* 0x000fda000bf05270 */
[----:B------:R-:W-:Y:S05]  /*4f60*/  @P0 BRA `(.L_x_92) ;  /* 0x0000000000580947 */ /* 0x000fea0003800000 */
[----:B------:R-:W1:Y:S02]  /*4f70*/  LDS R0, [UR8+0x18] ;  /* 0x00001808ff007984 */ /* 0x000e640008000800 */
[----:B-1----:R-:W-:-:S04]  /*4f80*/  LOP3.LUT R0, R0, UR4, RZ, 0xc0, !PT ;  /* 0x0000000400007c12 */ /* 0x002fc8000f8ec0ff */
[----:B------:R-:W-:-:S13]  /*4f90*/  ISETP.NE.AND P0, PT, R0, UR4, PT ;  /* 0x0000000400007c0c */ /* 0x000fda000bf05270 */
[----:B------:R-:W-:Y:S05]  /*4fa0*/  @P0 BRA `(.L_x_93) ;  /* 0x00000000003c0947 */ /* 0x000fea0003800000 */
[----:B------:R-:W1:Y:S01]  /*4fb0*/  S2R R2, SR_LANEID ;  /* 0x0000000000027919 */ /* 0x000e620000000000 */
[----:B------:R-:W-:Y:S01]  /*4fc0*/  ULOP3.LUT UR5, URZ, UR5, URZ, 0x33, !UPT ;  /* 0x00000005ff057292 */ /* 0x000fe2000f8e33ff */
[----:B------:R-:W-:Y:S01]  /*4fd0*/  LOP3.LUT R4, RZ, UR4, RZ, 0x33, !PT ;  /* 0x00000004ff047c12 */ /* 0x000fe2000f8e33ff */
[----:B------:R-:W-:Y:S02]  /*4fe0*/  VOTEU.ANY UR4, UPT, PT ;  /* 0x0000000000047886 */ /* 0x000fe400038e0100 */
[----:B------:R-:W-:Y:S01]  /*4ff0*/  UFLO.U32 UR4, UR4 ;  /* 0x00000004000472bd */ /* 0x000fe200080e0000 */
[----:B------:R-:W2:Y:S01]  /*5000*/  REDUX UR6, R4 ;  /* 0x00000000040673c4 */ /* 0x000ea20000000000 */
[----:B------:R-:W-:-:S06]  /*5010*/  IMAD.U32 R0, RZ, RZ, UR5 ;  /* 0x00000005ff007e24 */ /* 0x000fcc000f8e00ff */
[----:B------:R3:W-:Y:S01]  /*5020*/  UTCATOMSWS.AND URZ, UR5 ;  /* 0x0000000500ff79e3 */ /* 0x0007e20008000000 */
[----:B------:R-:W4:Y:S01]  /*5030*/  REDUX UR7, R0 ;  /* 0x00000000000773c4 */ /* 0x000f220000000000 */
[----:B-1----:R-:W-:Y:S01]  /*5040*/  ISETP.EQ.U32.AND P0, PT, R2, UR4, PT ;  /* 0x0000000402007c0c */ /* 0x002fe2000bf02070 */
[----:B--2---:R-:W-:Y:S01]  /*5050*/  IMAD.U32 R2, RZ, RZ, UR6 ;  /* 0x00000006ff027e24 */ /* 0x004fe2000f8e00ff */
[----:B----4-:R-:W-:-:S11]  /*5060*/  MOV R3, UR7 ;  /* 0x0000000700037c02 */ /* 0x010fd60008000f00 */
[----:B------:R3:W-:Y:S04]  /*5070*/  @P0 ATOMS.AND RZ, [UR8+0x14], R3 ;  /* 0x00001403ffff098c */ /* 0x0007e8000a800008 */
[----:B------:R3:W-:Y:S01]  /*5080*/  @P0 ATOMS.AND RZ, [UR8+0x18], R2 ;  /* 0x00001802ffff098c */ /* 0x0007e2000a800008 */
[----:B------:R-:W-:Y:S05]  /*5090*/  BRA `(.L_x_94) ;  /* 0x0000000000147947 */ /* 0x000fea0003800000 */
.L_x_93:
[----:B------:R-:W-:Y:S02]  /*50a0*/  MOV R2, 0x50c0 ;  /* 0x000050c000027802 */ /* 0x000fe40000000f00 */
[----:B-----5:R-:W-:Y:S05]  /*50b0*/  CALL.REL.NOINC `($__internal_0_$__cuda_sm10x_tcgen05_guardrail_trap_col_being_dealloced_not_returned_by_alloc) ;  /* 0x0000004800ec7944 */ /* 0x020fea0003c00000 */
[----:B------:R-:W-:Y:S05]  /*50c0*/  BRA `(.L_x_94) ;  /* 0x0000000000087947 */ /* 0x000fea0003800000 */
.L_x_92:
[----:B------:R-:W-:Y:S02]  /*50d0*/  MOV R2, 0x50f0 ;  /* 0x000050f000027802 */ /* 0x000fe40000000f00 */
[----:B-----5:R-:W-:Y:S05]  /*50e0*/  CALL.REL.NOINC `($__internal_2_$__cuda_sm10x_tcgen05_guardrail_trap_unallocated_columns_being_dealloced) ;  /* 0x0000004800f87944 */ /* 0x020fea0003c00000 */
.L_x_94:
[----:B------:R-:W-:Y:S01]  /*50f0*/  NOP ;  /* 0x0000000000007918 */ /* 0x000fe20000000000 */
[----:B---3--:R-:W-:Y:S05]  /*5100*/  EXIT ;  /* 0x000000000000794d */ /* 0x008fea0003800000 */
.L_x_65:
[----:B------:R-:W-:-:S09]  /*5110*/  UISETP.NE.OR UP0, UPT, UR18, 0x3, !UP4 ;  /* 0x000000031200788c */ /* 0x000fd2000e705670 */
[----:B------:R-:W-:Y:S05]  /*5120*/  BRA.U UP0, `(.L_x_95) ;  /* 0x0000001100207547 */ /* 0x000fea000b800000 */
[----:B------:R-:W1:Y:S01]  /*5130*/  LDCU.64 UR4, c[0x0][0xc88] ;  /* 0x00019100ff0477ac */ /* 0x000e620008000a00 */
[----:B------:R-:W2:Y:S01]  /*5140*/  LDC.64 R12, c[0x0][0x348] ;  /* 0x0000d200ff0c7b82 */ /* 0x000ea20000000a00 */
[----:B------:R-:W-:Y:S02]  /*5150*/  HFMA2 R9, -RZ, RZ, 0, 0 ;  /* 0x00000000ff097431 */ /* 0x000fe400000001ff */
[----:B------:R-:W-:Y:S01]  /*5160*/  IMAD.MOV.U32 R11, RZ, RZ, 0x1 ;  /* 0x00000001ff0b7424 */ /* 0x000fe200078e00ff */
[----:B------:R-:W3:Y:S01]  /*5170*/  LDCU UR36, c[0x0][0x370] ;  /* 0x00006e00ff2477ac */ /* 0x000ee20008000800 */
[----:B------:R-:W-:Y:S01]  /*5180*/  IMAD.MOV.U32 R10, RZ, RZ, RZ ;  /* 0x000000ffff0a7224 */ /* 0x000fe200078e00ff */
[----:B------:R-:W-:Y:S01]  /*5190*/  MOV R3, 0x2000 ;  /* 0x0000200000037802 */ /* 0x000fe20000000f00 */
[----:B------:R-:W3:Y:S01]  /*51a0*/  LDCU.128 UR32, c[0x0][0xf10] ;  /* 0x0001e200ff2077ac */ /* 0x000ee20008000c00 */
[----:B------:R-:W4:Y:S01]  /*51b0*/  LDCU UR29, c[0x0][0x374] ;  /* 0x00006e80ff1d77ac */ /* 0x000f220008000800 */
[----:B------:R-:W4:Y:S01]  /*51c0*/  LDCU.64 UR30, c[0x0][0xc90] ;  /* 0x00019200ff1e77ac */ /* 0x000f220008000a00 */
[----:B-1----:R-:W-:Y:S01]  /*51d0*/  UISETP.NE.U32.AND UP0, UPT, UR4, URZ, UPT ;  /* 0x000000ff0400728c */ /* 0x002fe2000bf05070 */
[----:B------:R-:W1:Y:S01]  /*51e0*/  LDCU UR15, c[0x0][0xf0c] ;  /* 0x0001e180ff0f77ac */ /* 0x000e620008000800 */
[----:B------:R-:W2:Y:S01]  /*51f0*/  LDCU UR41, c[0x0][0xf20] ;  /* 0x0001e400ff2977ac */ /* 0x000ea20008000800 */
[----:B------:R-:W2:Y:S01]  /*5200*/  LDCU UR4, c[0x0][0xf30] ;  /* 0x0001e600ff0477ac */ /* 0x000ea20008000800 */
[----:B---3--:R-:W-:-:S02]  /*5210*/  UIMAD.WIDE.U32 UR6, UR36, UR32, URZ ;  /* 0x00000020240672a5 */ /* 0x008fc4000f8e00ff */
[----:B----4-:R-:W-:Y:S02]  /*5220*/  UIMAD.WIDE.U32 UR8, UR29, UR35, URZ ;  /* 0x000000231d0872a5 */ /* 0x010fe4000f8e00ff */
[----:B------:R-:W-:Y:S02]  /*5230*/  UISETP.NE.U32.AND UP6, UPT, UR30, URZ, UPT ;  /* 0x000000ff1e00728c */ /* 0x000fe4000bfc5070 */
[----:B------:R-:W-:Y:S01]  /*5240*/  UISETP.NE.AND.EX UP5, UPT, UR5, URZ, UPT, UP0 ;  /* 0x000000ff0500728c */ /* 0x000fe2000bfa5300 */
[----:B------:R-:W-:Y:S01]  /*5250*/  UMOV UR24, 0x400 ;  /* 0x0000040000187882 */ /* 0x000fe20000000000 */
[----:B------:R-:W-:Y:S01]  /*5260*/  UISETP.NE.AND UP0, UPT, UR39, 0x1, UPT ;  /* 0x000000012700788c */ /* 0x000fe2000bf05270 */
[----:B------:R-:W-:Y:S01]  /*5270*/  UMOV UR6, UR7 ;  /* 0x0000000700067c82 */ /* 0x000fe20008000000 */
[----:B------:R-:W-:Y:S01]  /*5280*/  UMOV UR37, UR9 ;  /* 0x0000000900257c82 */ /* 0x000fe20008000000 */
[----:B-1----:R-:W-:Y:S01]  /*5290*/  UISETP.NE.AND UP0, UPT, UR15, 0x1, UPT ;  /* 0x000000010f00788c */ /* 0x002fe2000bf05270 */
[----:B------:R-:W-:Y:S01]  /*52a0*/  UMOV UR25, URZ ;  /* 0x000000ff00197c82 */ /* 0x000fe20008000000 */
[----:B------:R-:W-:-:S02]  /*52b0*/  UPLOP3.LUT UP4, UPT, UPT, UPT, UPT, 0x40, 0x4 ;  /* 0x000000000004789c */ /* 0x000fc40003f8e870 */
[----:B------:R-:W-:Y:S01]  /*52c0*/  UISETP.GE.AND UP2, UPT, UR39, 0x1, UPT ;  /* 0x000000012700788c */ /* 0x000fe2000bf46270 */
[----:B------:R-:W1:Y:S01]  /*52d0*/  LDCU.64 UR16, c[0x0][0xf28] ;  /* 0x0001e500ff1077ac */ /* 0x000e620008000a00 */
[----:B------:R-:W-:Y:S02]  /*52e0*/  ULEA UR24, UR55, UR24, 0x18 ;  /* 0x0000001837187291 */ /* 0x000fe4000f8ec0ff */
[----:B------:R-:W-:Y:S02]  /*52f0*/  UISETP.NE.AND.EX UP6, UPT, UR31, URZ, UPT, UP6 ;  /* 0x000000ff1f00728c */ /* 0x000fe4000bfc5360 */
[----:B------:R-:W-:Y:S02]  /*5300*/  USHF.R.U32.HI UR38, URZ, UR33, UR6 ;  /* 0x00000021ff267299 */ /* 0x000fe40008011606 */
[----:B--2---:R-:W-:Y:S02]  /*5310*/  USHF.R.U32.HI UR37, URZ, UR41, UR37 ;  /* 0x00000029ff257299 */ /* 0x004fe40008011625 */
[----:B------:R-:W-:-:S02]  /*5320*/  UISETP.NE.AND UP0, UPT, UR34, 0x1, UPT ;  /* 0x000000012200788c */ /* 0x000fc4000bf05270 */
[----:B------:R-:W-:-:S11]  /*5330*/  UISETP.NE.AND UP3, UPT, UR4, 0x1, UPT ;  /* 0x000000010400788c */ /* 0x000fd6000bf65270 */
.L_x_104:
[C---:B------:R-:W-:Y:S02]  /*5340*/  LEA R8, R10.reuse, UR24, 0x3 ;  /* 0x000000180a087c11 */ /* 0x040fe4000f8e18ff */
[----:B------:R-:W-:Y:S02]  /*5350*/  SHF.L.U32 R5, R9, 0x1f, RZ ;  /* 0x0000001f09057819 */ /* 0x000fe400000006ff */
[----:B------:R-:W-:Y:S02]  /*5360*/  LEA R6, R10, UR24, 0x4 ;  /* 0x000000180a067c11 */ /* 0x000fe4000f8e20ff */
[----:B--2---:R-:W2:Y:S02]  /*5370*/  SYNCS.PHASECHK.TRANS64.TRYWAIT P0, [R8+URZ+0xd0], R5 ;  /* 0x0000d005080075a7 */ /* 0x004ea400080011ff */
[----:B--2---:R-:W-:Y:S05]  /*5380*/  @!P0 BRA `(.L_x_96) ;  /* 0x00000044005c8947 */ /* 0x004fea0003800000 */
.L_x_179:
[----:B--2---:R-:W2:Y:S01]  /*5390*/  LDS.128 R4, [R6+0x140] ;  /* 0x0001400006047984 */ /* 0x004ea20000000c00 */
[----:B------:R-:W-:Y:S01]  /*53a0*/  UISETP.GE.AND UP0, UPT, UR39, 0x1, UPT ;  /* 0x000000012700788c */ /* 0x000fe2000bf06270 */
[----:B------:R-:W-:Y:S01]  /*53b0*/  @!PT LDS RZ, [RZ] ;  /* 0x00000000fffff984 */ /* 0x000fe20000000800 */
[----:B------:R-:W-:Y:S01]  /*53c0*/  @!PT LDS RZ, [RZ] ;  /* 0x00000000fffff984 */ /* 0x000fe20000000800 */
[----:B------:R-:W-:Y:S01]  /*53d0*/  @!PT LDS RZ, [RZ] ;  /* 0x00000000fffff984 */ /* 0x000fe20000000800 */
[----:B------:R-:W-:Y:S01]  /*53e0*/  @!PT LDS RZ, [RZ] ;  /* 0x00000000fffff984 */ /* 0x000fe20000000800 */
[----:B------:R3:W-:Y:S06]  /*53f0*/  MEMBAR.ALL.CTA ;  /* 0x0000000000007992 */ /* 0x0007ec0000008000 */
[----:B---3--:R-:W3:Y:S01]  /*5400*/  FENCE.VIEW.ASYNC.S ;  /* 0x00000000000073c6 */ /* 0x008ee20000000000 */
[----:B--2---:R-:W-:Y:S11]  /*5410*/  LOP3.LUT P0, RZ, R6, 0x1, RZ, 0xc0, !PT ;  /* 0x0000000106ff7812 */ /* 0x004ff6000780c0ff */
[----:B------:R-:W-:Y:S02]  /*5420*/  @!UPT UIADD3 URZ, UPT, UPT, URZ, URZ, URZ ;  /* 0x000000fffffff290 */ /* 0x000fe4000fffe0ff */
[----:B---3--:R-:W-:Y:S01]  /*5430*/  VOTEU.ANY UP2, P0 ;  /* 0x0000000000ff7886 */ /* 0x008fe20000040100 */
[----:B------:R-:W-:Y:S11]  /*5440*/  PLOP3.LUT P0, PT, PT, PT, UP2, 0x80, 0x8 ;  /* 0x000000000008781c */ /* 0x000ff60003f0f028 */
[----:B------:R-:W-:Y:S02]  /*5450*/  @!UPT UIADD3 URZ, UPT, UPT, URZ, URZ, URZ ;  /* 0x000000fffffff290 */ /* 0x000fe4000fffe0ff */
[----:B------:R-:W-:Y:S02]  /*5460*/  @P0 SHF.R.U32.HI R0, RZ, 0x10, R5 ;  /* 0x00000010ff000819 */ /* 0x000fe40000011605 */
[----:B------:R-:W-:Y:S02]  /*5470*/  @P0 MOV R2, R4 ;  /* 0x0000000400020202 */ /* 0x000fe40000000f00 */
[----:B------:R-:W-:Y:S01]  /*5480*/  @P0 R2UR UR4, R0 ;  /* 0x00000000000402ca */ /* 0x000fe200000e0000 */
[----:B------:R-:W-:Y:S01]  /*5490*/  VIADD R0, R8, 0xe0 ;  /* 0x000000e008007836 */ /* 0x000fe20000000000 */
[----:B------:R-:W-:Y:S02]  /*54a0*/  @P0 LOP3.LUT R4, R5, 0xffff, RZ, 0xc0, !PT ;  /* 0x0000ffff05040812 */ /* 0x000fe400078ec0ff */
[----:B------:R-:W-:Y:S02]  /*54b0*/  @P0 R2UR UR6, R2 ;  /* 0x00000000020602ca */ /* 0x000fe400000e0000 */
[----:B------:R-:W-:Y:S02]  /*54c0*/  PRMT R0, RZ, 0x654, R0 ;  /* 0x00000654ff007816 */ /* 0x000fe40000000000 */
[----:B------:R-:W-:Y:S02]  /*54d0*/  @P0 R2UR UR5, R4 ;  /* 0x00000000040502ca */ /* 0x000fe400000e0000 */
[----:B------:R2:W-:Y:S03]  /*54e0*/  SYNCS.ARRIVE.TRANS64.RED.A1T0 RZ, [R0+URZ], RZ ;  /* 0x000000ff00ff79a7 */ /* 0x0005e600081004ff */
[----:B------:R-:W-:Y:S04]  /*54f0*/  @UP2 UMOV UR28, UR4 ;  /* 0x00000004001c2c82 */ /* 0x000fe80008000000 */
[----:B------:R-:W-:Y:S04]  /*5500*/  @UP2 UMOV UR14, UR6 ;  /* 0x00000006000e2c82 */ /* 0x000fe80008000000 */
[----:B------:R-:W-:Y:S01]  /*5510*/  @UP2 UMOV UR13, UR5 ;  /* 0x00000005000d2c82 */ /* 0x000fe20008000000 */
[----:B------:R-:W-:Y:S05]  /*5520*/  BRA.U !UP0, `(.L_x_97) ;  /* 0x0000000108c07547 */ /* 0x000fea000b800000 */
[----:B------:R-:W-:Y:S02]  /*5530*/  UIMAD.WIDE.U32 UR8, UR13, UR35, URZ ;  /* 0x000000230d0872a5 */ /* 0x000fe4000f8e00ff */
[----:B------:R-:W-:Y:S02]  /*5540*/  UP2UR UR12, UPR, URZ, 0x4 ;  /* 0x00000004ff0c7883 */ /* 0x000fe40008000000 */
[----:B------:R-:W-:Y:S02]  /*5550*/  UISETP.NE.AND UP2, UPT, UR34, 0x1, UPT ;  /* 0x000000012200788c */ /* 0x000fe4000bf45270 */
[----:B------:R-:W-:Y:S02]  /*5560*/  UIMAD.WIDE.U32 UR10, UR14, UR32, URZ ;  /* 0x000000200e0a72a5 */ /* 0x000fe4000f8e00ff */
[----:B------:R-:W-:Y:S02]  /*5570*/  USEL UR4, UR29, UR37, !UP2 ;  /* 0x000000251d047287 */ /* 0x000fe4000d000000 */
[----:B------:R-:W-:Y:S02]  /*5580*/  UISETP.NE.AND UP0, UPT, UR15, 0x1, UPT ;  /* 0x000000010f00788c */ /* 0x000fe4000bf05270 */
[----:B------:R-:W-:Y:S02]  /*5590*/  UP2UR UR22, UPR, URZ, 0x2 ;  /* 0x00000002ff167883 */ /* 0x000fe40008000000 */
[----:B------:R-:W-:Y:S02]  /*55a0*/  UISETP.NE.AND UP1, UPT, UR39, 0x1, UPT ;  /* 0x000000012700788c */ /* 0x000fe4000bf25270 */
[----:B-1----:R-:W-:Y:S02]  /*55b0*/  UIMAD.WIDE.U32 UR18, UR4, UR16, URZ ;  /* 0x00000010041272a5 */ /* 0x002fe4000f8e00ff */
[----:B------:R-:W-:Y:S01]  /*55c0*/  USEL UR7, UR36, UR38, !UP0 ;  /* 0x0000002624077287 */ /* 0x000fe2000c000000 */
[----:B------:R-:W-:Y:S02]  /*55d0*/  UMOV UR5, UR9 ;  /* 0x0000000900057c82 */ /* 0x000fe40008000000 */
[----:B------:R-:W-:Y:S02]  /*55e0*/  USHF.R.U32.HI UR6, URZ, UR41, UR5 ;  /* 0x00000029ff067299 */ /* 0x000fe40008011605 */
[----:B------:R-:W-:Y:S02]  /*55f0*/  UIMAD.WIDE.U32 UR20, UR7, UR16, URZ ;  /* 0x00000010071472a5 */ /* 0x000fe4000f8e00ff */
[----:B------:R-:W-:Y:S02]  /*5600*/  USEL UR6, UR13, UR6, !UP2 ;  /* 0x000000060d067287 */ /* 0x000fe4000d000000 */
[----:B------:R-:W-:Y:S01]  /*5610*/  UISETP.NE.AND UP2, UPT, UR12, URZ, UPT ;  /* 0x000000ff0c00728c */ /* 0x000fe2000bf45270 */
[----:B------:R-:W-:Y:S01]  /*5620*/  UMOV UR5, UR11 ;  /* 0x0000000b00057c82 */ /* 0x000fe20008000000 */
[----:B------:R-:W-:Y:S02]  /*5630*/  UIMAD.WIDE.U32 UR10, UR6, UR16, URZ ;  /* 0x00000010060a72a5 */ /* 0x000fe4000f8e00ff */
[----:B------:R-:W-:Y:S03]  /*5640*/  USHF.R.U32.HI UR8, URZ, UR33, UR5 ;  /* 0x00000021ff087299 */ /* 0x000fe60008011605 */
[----:B------:R-:W-:Y:S02]  /*5650*/  UMOV UR5, UR19 ;  /* 0x0000001300057c82 */ /* 0x000fe40008000000 */
[----:B------:R-:W-:Y:S03]  /*5660*/  @UP1 USHF.R.U32.HI UR4, URZ, UR17, UR5 ;  /* 0x00000011ff041299 */ /* 0x000fe60008011605 */
[----:B------:R-:W-:Y:S01]  /*5670*/  UMOV UR5, UR21 ;  /* 0x0000001500057c82 */ /* 0x000fe20008000000 */
[----:B------:R-:W-:Y:S02]  /*5680*/  UIMAD UR4, UR39, UR4, URZ ;  /* 0x00000004270472a4 */ /* 0x000fe4000f8e02ff */
[----:B------:R-:W-:Y:S02]  /*5690*/  @UP1 USHF.R.U32.HI UR7, URZ, UR17, UR5 ;  /* 0x00000011ff071299 */ /* 0x000fe40008011605 */
[----:B------:R-:W-:Y:S02]  /*56a0*/  USEL UR5, UR14, UR8, !UP0 ;  /* 0x000000080e057287 */ /* 0x000fe4000c000000 */
[----:B------:R-:W-:Y:S02]  /*56b0*/  UIMAD UR8, UR39, UR7, URZ ;  /* 0x00000007270872a4 */ /* 0x000fe4000f8e02ff */
[----:B------:R-:W-:Y:S03]  /*56c0*/  UISETP.GE.AND UP0, UPT, UR6, UR4, UPT ;  /* 0x000000040600728c */ /* 0x000fe6000bf06270 */
[----:B------:R-:W-:Y:S01]  /*56d0*/  UMOV UR4, UR11 ;  /* 0x0000000b00047c82 */ /* 0x000fe20008000000 */
[----:B------:R-:W-:Y:S02]  /*56e0*/  UISETP.GE.OR UP0, UPT, UR5, UR8, UP0 ;  /* 0x000000080500728c */ /* 0x000fe40008706670 */
[----:B------:R-:W-:Y:S02]  /*56f0*/  USHF.R.U32.HI UR4, URZ, UR17, UR4 ;  /* 0x00000011ff047299 */ /* 0x000fe40008011604 */
[----:B------:R-:W-:Y:S02]  /*5700*/  UIMAD.WIDE.U32 UR8, UR5, UR16, URZ ;  /* 0x00000010050872a5 */ /* 0x000fe4000f8e00ff */
[----:B------:R-:W-:Y:S04]  /*5710*/  USEL UR10, UR6, UR4, !UP1 ;  /* 0x00000004060a7287 */ /* 0x000fe8000c800000 */
[----:B------:R-:W-:Y:S01]  /*5720*/  UIADD3 UR11, UPT, UPT, -UR10, URZ, URZ ;  /* 0x000000ff0a0b7290 */ /* 0x000fe2000fffe1ff */
[----:B------:R-:W-:Y:S02]  /*5730*/  @!UP0 UMOV UR4, UR9 ;  /* 0x0000000900048c82 */ /* 0x000fe40008000000 */
[----:B------:R-:W-:Y:S02]  /*5740*/  @!UP0 USHF.R.U32.HI UR4, URZ, UR17, UR4 ;  /* 0x00000011ff048299 */ /* 0x000fe40008011604 */
[----:B------:R-:W-:Y:S02]  /*5750*/  UIMAD UR8, UR39, UR11, UR6 ;  /* 0x0000000b270872a4 */ /* 0x000fe4000f8e0206 */
[----:B------:R-:W-:Y:S02]  /*5760*/  @!UP0 USEL UR4, UR5, UR4, !UP1 ;  /* 0x0000000405048287 */ /* 0x000fe4000c800000 */
[----:B------:R-:W-:Y:S02]  /*5770*/  UISETP.NE.AND UP1, UPT, UR22, URZ, UPT ;  /* 0x000000ff1600728c */ /* 0x000fe4000bf25270 */
[----:B------:R-:W-:Y:S02]  /*5780*/  @!UP0 UIMAD UR8, UR7, UR8, UR4 ;  /* 0x00000008070882a4 */ /* 0x000fe4000f8e0204 */
[----:B------:R-:W-:Y:S02]  /*5790*/  @!UP0 UIADD3 UR9, UPT, UPT, UR10, -UR4, URZ ;  /* 0x800000040a098290 */ /* 0x000fe4000fffe0ff */
[----:B------:R-:W-:Y:S02]  /*57a0*/  UIADD3 UR4, UPT, UPT, -UR5, URZ, URZ ;  /* 0x000000ff05047290 */ /* 0x000fe4000fffe1ff */
[----:B------:R-:W-:Y:S02]  /*57b0*/  UIADD3 UR7, UPT, UPT, -UR6, URZ, URZ ;  /* 0x000000ff06077290 */ /* 0x000fe4000fffe1ff */
[----:B------:R-:W-:Y:S02]  /*57c0*/  @!UP0 UIMAD UR6, UR9, UR39, UR5 ;  /* 0x00000027090682a4 */ /* 0x000fe4000f8e0205 */
[----:B------:R-:W-:Y:S02]  /*57d0*/  UIMAD UR14, UR15, UR4, UR14 ;  /* 0x000000040f0e72a4 */ /* 0x000fe4000f8e020e */
[----:B------:R-:W-:Y:S01]  /*57e0*/  UIMAD UR13, UR34, UR7, UR13 ;  /* 0x00000007220d72a4 */ /* 0x000fe2000f8e020d */
[----:B------:R-:W-:Y:S02]  /*57f0*/  @!UP0 UMOV UR5, UR8 ;  /* 0x0000000800058c82 */ /* 0x000fe40008000000 */
[----:B------:R-:W-:Y:S02]  /*5800*/  UIMAD UR14, UR5, UR15, UR14 ;  /* 0x0000000f050e72a4 */ /* 0x000fe4000f8e020e */
[----:B------:R-:W-:Y:S11]  /*5810*/  UIMAD UR13, UR6, UR34, UR13 ;  /* 0x00000022060d72a4 */ /* 0x000ff6000f8e020d */
[----:B------:R-:W-:Y:S01]  /*5820*/  @!UPT UIADD3 URZ, UPT, UPT, URZ, URZ, URZ ;  /* 0x000000fffffff290 */ /* 0x000fe2000fffe0ff */
.L_x_97:
[----:B------:R-:W3:Y:S01]  /*5830*/  @!UP3 LDCU.128 UR20, c[0x0][0xf10] ;  /* 0x0001e200ff14b7ac */ /* 0x000ee20008000c00 */
[----:B------:R-:W-:Y:S04]  /*5840*/  ISETP.NE.U32.AND P0, PT, RZ, UR30, PT ;  /* 0x0000001eff007c0c */ /* 0x000fe8000bf05070 */
[----:B------:R-:W-:Y:S01]  /*5850*/  ISETP.NE.AND.EX P0, PT, RZ, UR31, PT, P0 ;  /* 0x0000001fff007c0c */ /* 0x000fe2000bf05300 */
[----:B------:R-:W4:Y:S01]  /*5860*/  @!UP3 LDCU UR5, c[0x0][0xf0c] ;  /* 0x0001e180ff05b7ac */ /* 0x000f220008000800 */
[----:B------:R-:W-:Y:S02]  /*5870*/  USHF.L.U32 UR11, UR27, 0x7, URZ ;  /* 0x000000071b0b7899 */ /* 0x000fe400080006ff */
[----:B------:R-:W-:Y:S02]  /*5880*/  USHF.L.U32 UR10, UR26, 0x6, URZ ;  /* 0x000000061a0a7899 */ /* 0x000fe400080006ff */
[----:B---3--:R-:W-:Y:S07]  /*5890*/  UIMAD.WIDE.U32 UR6, UR14, UR20, URZ ;  /* 0x000000140e0672a5 */ /* 0x008fee000f8e00ff */
[----:B------:R-:W-:Y:S01]  /*58a0*/  @!UP3 UMOV UR4, UR7 ;  /* 0x000000070004bc82 */ /* 0x000fe20008000000 */
[----:B----4-:R-:W-:Y:S02]  /*58b0*/  @!UP3 UISETP.NE.AND UP0, UPT, UR5, 0x1, UPT ;  /* 0x000000010500b88c */ /* 0x010fe4000bf05270 */
[----:B------:R-:W-:Y:S02]  /*58c0*/  @!UP3 USHF.R.U32.HI UR4, URZ, UR21, UR4 ;  /* 0x00000015ff04b299 */ /* 0x000fe40008011604 */
[----:B------:R-:W-:Y:S02]  /*58d0*/  UIMAD.WIDE.U32 UR6, UR13, UR23, URZ ;  /* 0x000000170d0672a5 */ /* 0x000fe4000f8e00ff */
[----:B------:R-:W-:Y:S02]  /*58e0*/  @!UP3 USEL UR8, UR14, UR4, !UP0 ;  /* 0x000000040e08b287 */ /* 0x000fe4000c000000 */
[----:B------:R-:W-:Y:S03]  /*58f0*/  @!UP3 UISETP.NE.AND UP0, UPT, UR22, 0x1, UPT ;  /* 0x000000011600b88c */ /* 0x000fe6000bf05270 */
[----:B------:R-:W-:Y:S02]  /*5900*/  @!UP3 UMOV UR6, UR7 ;  /* 0x000000070006bc82 */ /* 0x000fe40008000000 */
[----:B------:R-:W3:Y:S02]  /*5910*/  @!UP3 LDCU UR4, c[0x0][0xf20] ;  /* 0x0001e400ff04b7ac */ /* 0x000ee40008000800 */
[----:B---3--:R-:W-:Y:S04]  /*5920*/  @!UP3 USHF.R.U32.HI UR6, URZ, UR4, UR6 ;  /* 0x00000004ff06b299 */ /* 0x008fe80008011606 */
[----:B------:R-:W-:Y:S04]  /*5930*/  @!UP3 USEL UR6, UR13, UR6, !UP0 ;  /* 0x000000060d06b287 */ /* 0x000fe8000c000000 */
[----:B------:R-:W-:Y:S02]  /*5940*/  @!UP3 UIADD3 UR4, UPT, UPT, -UR8, UR6, URZ ;  /* 0x000000060804b290 */ /* 0x000fe4000fffe1ff */
[----:B------:R-:W-:Y:S02]  /*5950*/  @!UP3 UIADD3 UR6, UPT, UPT, UR8, -UR6, URZ ;  /* 0x800000060806b290 */ /* 0x000fe4000fffe0ff */
[----:B------:R-:W-:Y:S02]  /*5960*/  @!UP3 UIMAD UR14, UR4, UR5, UR14 ;  /* 0x00000005040eb2a4 */ /* 0x000fe4000f8e020e */
[----:B------:R-:W-:Y:S01]  /*5970*/  @!UP3 UIMAD UR13, UR6, UR22, UR13 ;  /* 0x00000016060db2a4 */ /* 0x000fe2000f8e020d */
[----:B------:R-:W-:Y:S11]  /*5980*/  BRA.U UP4, `(.L_x_98) ;  /* 0x0000000104107547 */ /* 0x000ff6000b800000 */
[----:B--2---:R-:W-:Y:S04]  /*5990*/  MOV R0, UR40 ;  /* 0x0000002800007c02 */ /* 0x004fe80008000f00 */
[----:B------:R-:W-:Y:S04]  /*59a0*/  SHF.L.U32 R5, R0, 0x1f, RZ ;  /* 0x0000001f00057819 */ /* 0x000fe800000006ff */
[----:B------:R-:W2:Y:S02]  /*59b0*/  SYNCS.PHASECHK.TRANS64.TRYWAIT P1, [UR24+0xc8], R5 ;  /* 0x0000c805ff0075a7 */ /* 0x000ea40008021118 */
[----:B--2---:R-:W-:Y:S05]  /*59c0*/  @!P1 BRA `(.L_x_99) ;  /* 0x0000003c00e09947 */ /* 0x004fea0003800000 */
.L_x_98:
[----:B------:R-:W-:Y:S05]  /*59d0*/  BRA.U !UP6, `(.L_x_100) ;  /* 0x000000010e387547 */ /* 0x000fea000b800000 */
[----:B------:R-:W-:Y:S01]  /*59e0*/  UPLOP3.LUT UP1, UPT, UPT, UPT, UP5, 0x80, 0x8 ;  /* 0x000000000008789c */ /* 0x000fe20003f2f050 */
[----:B--2---:R-:W-:Y:S01]  /*59f0*/  HFMA2 R0, -RZ, RZ, 0, 5.9604644775390625e-08 ;  /* 0x00000001ff007431 */ /* 0x004fe200000001ff */
[----:B------:R-:W2:Y:S01]  /*5a00*/  LDCU.64 UR8, c[0x0][0x358] ;  /* 0x00006b00ff0877ac */ /* 0x000ea20008000a00 */
[----:B------:R-:W-:Y:S03]  /*5a10*/  IMAD.MOV.U32 R84, RZ, RZ, 0x1 ;  /* 0x00000001ff547424 */ /* 0x000fe600078e00ff */
[----:B------:R-:W-:Y:S05]  /*5a20*/  PLOP3.LUT P1, PT, PT, PT, UP1, 0x80, 0x8 ;  /* 0x000000000008781c */ /* 0x000fea0003f2f018 */
[----:B------:R-:W3:Y:S01]  /*5a30*/  @UP1 LDCU.64 UR4, c[0x0][0xc88] ;  /* 0x00019100ff0417ac */ /* 0x000ee20008000a00 */
[----:B------:R-:W-:Y:S07]  /*5a40*/  @UP1 UIMAD UR6, UR44, UR30, URZ ;  /* 0x0000001e2c0612a4 */ /* 0x000fee000f8e02ff */
[----:B------:R-:W-:Y:S01]  /*5a50*/  @!P1 PRMT R84, R0, 0x7610, R84 ;  /* 0x0000761000549816 */ /* 0x000fe20000000054 */
[----:B---3--:R-:W-:Y:S06]  /*5a60*/  @UP1 UIMAD.WIDE UR4, UR6, 0x4, UR4 ;  /* 0x00000004060418a5 */ /* 0x008fec000f8e0204 */
[----:B------:R-:W-:Y:S01]  /*5a70*/  IMAD.U32 R4, RZ, RZ, UR4 ;  /* 0x00000004ff047e24 */ /* 0x000fe2000f8e00ff */
[----:B------:R-:W-:Y:S04]  /*5a80*/  MOV R5, UR5 ;  /* 0x0000000500057c02 */ /* 0x000fe80008000f00 */
[----:B------:R-:W3:Y:S01]  /*5a90*/  @!UP1 LDCU UR4, c[0x0][0xc80] ;  /* 0x00019000ff0497ac */ /* 0x000ee20008000800 */
[----:B--2--5:R4:W5:Y:S02]  /*5aa0*/  @P1 LDG.E R41, desc[UR8][R4.64] ;  /* 0x0000000804291981 */ /* 0x024964000c1e1900 */
[----:B---34-:R-:W-:Y:S07]  /*5ab0*/  @!P1 IMAD.U32 R41, RZ, RZ, UR4 ;  /* 0x00000004ff299e24 */ /* 0x018fee000f8e00ff */
.L_x_100:
[----:B-----5:R-:W-:Y:S01]  /*5ac0*/  @!P0 FSETP.EQ.AND P2, PT, R41, RZ, PT ;  /* 0x000000ff2900820b */ /* 0x020fe20003f42000 */
[----:B------:R-:W-:Y:S01]  /*5ad0*/  @!UPT UIADD3 URZ, UPT, UPT, URZ, URZ, URZ ;  /* 0x000000fffffff290 */ /* 0x000fe2000fffe0ff */
[----:B------:R-:W-:Y:S11]  /*5ae0*/  @!P0 BRA `(.L_x_101) ;  /* 0x0000000000148947 */ /* 0x000ff60003800000 */
[----:B------:R-:W-:Y:S02]  /*5af0*/  LOP3.LUT P0, RZ, R84, 0xff, RZ, 0xc0, !PT ;  /* 0x000000ff54ff7812 */ /* 0x000fe4000780c0ff */
[----:B------:R-:W-:Y:S04]  /*5b00*/  PLOP3.LUT P2, PT, PT, PT, UP1, 0x80, 0x8 ;  /* 0x000000000008781c */ /* 0x000fe80003f4f018 */
[----:B------:R-:W-:Y:S07]  /*5b10*/  PLOP3.LUT P2, PT, P2, PT, PT, 0x8, 0x80 ;  /* 0x000000000080781c */ /* 0x000fee000174e170 */
[----:B------:R-:W-:Y:S11]  /*5b20*/  @P0 FSETP.EQ.AND P2, PT, R41, RZ, PT ;  /* 0x000000ff2900020b */ /* 0x000ff60003f42000 */
[----:B------:R-:W-:Y:S02]  /*5b30*/  @!UPT UIADD3 URZ, UPT, UPT, URZ, URZ, URZ ;  /* 0x000000fffffff290 */ /* 0x000fe4000fffe0ff */
.L_x_101:
[----:B------:R-:W-:Y:S01]  /*5b40*/  ULEA UR4, UR25, UR24, 0x3 ;  /* 0x0000001819047291 */ /* 0x000fe2000f8e18ff */
[----:B--2---:R-:W-:Y:S02]  /*5b50*/  SHF.L.U32 R5, R11, 0x1f, RZ ;  /* 0x0000001f0b057819 */ /* 0x004fe400000006ff */
[----:B------:R-:W-:Y:S04]  /*5b60*/  ELECT P1, URZ, PT ;  /* 0x0000000000ff782f */ /* 0x000fe80003820000 */
[----:B------:R-:W-:Y:S02]  /*5b70*/  PLOP3.LUT P1, PT, P2, P1, PT, 0xf2, 0x2f ;  /* 0x00000000002f781c */ /* 0x000fe40001723e72 */
[----:B------:R-:W2:Y:S02]  /*5b80*/  SYNCS.PHASECHK.TRANS64.TRYWAIT P0, [UR4+0xa8], R5 ;  /* 0x0000a805ff0075a7 */ /* 0x000ea40008001104 */
[----:B--2---:R-:W-:Y:S09]  /*5b90*/  @!P0 BRA `(.L_x_102) ;  /* 0x0000003c00848947 */ /* 0x004ff20003800000 */
.L_x_182:
[----:B------:R-:W-:Y:S01]  /*5ba0*/  VOTEU.ALL UP0, P1 ;  /* 0x0000000000ff7886 */ /* 0x000fe20000800000 */
[----:B------:R-:W-:Y:S01]  /*5bb0*/  @!P1 IADD3 R4, P0, PT, R12, 0x980, RZ ;  /* 0x000009800c049810 */ /* 0x000fe20007f1e0ff */
[----:B------:R-:W-:Y:S01]  /*5bc0*/  UIADD3 UR9, UPT, UPT, UR4, 0x90, URZ ;  /* 0x0000009004097890 */ /* 0x000fe2000fffe0ff */
[----:B------:R-:W-:Y:S01]  /*5bd0*/  VIADD R10, R10, 0x1 ;  /* 0x000000010a0a7836 */ /* 0x000fe20000000000 */
[----:B------:R-:W-:Y:S01]  /*5be0*/  UMOV UR22, 0x0 ;  /* 0x0000000000167882 */ /* 0x000fe20000000000 */
[----:B------:R-:W-:Y:S01]  /*5bf0*/  @!UP0 ULEA UR5, UR25, UR24, 0xd ;  /* 0x0000001819058291 */ /* 0x000fe2000f8e68ff */
[----:B------:R-:W-:Y:S01]  /*5c00*/  @!P1 IMAD.X R2, RZ, RZ, R13, P0 ;  /* 0x000000ffff029224 */ /* 0x000fe200000e060d */
[----:B------:R-:W-:Y:S01]  /*5c10*/  @!P1 R2UR UR7, R4 ;  /* 0x00000000040792ca */ /* 0x000fe200000e0000 */
[----:B------:R-:W-:Y:S01]  /*5c20*/  UMOV UR23, 0x10000000 ;  /* 0x1000000000177882 */ /* 0x000fe20000000000 */
[----:B------:R-:W-:Y:S02]  /*5c30*/  @!UP0 UIADD3 UR8, UPT, UPT, UR5, 0x200, URZ ;  /* 0x0000020005088890 */ /* 0x000fe4000fffe0ff */
[----:B------:R-:W-:Y:S01]  /*5c40*/  UIADD3 UR5, UPT, UPT, UR25, 0x1, URZ ;  /* 0x0000000119057890 */ /* 0x000fe2000fffe0ff */
[----:B------:R-:W-:Y:S03]  /*5c50*/  UMOV UR12, UR44 ;  /* 0x0000002c000c7c82 */ /* 0x000fe60008000000 */
[----:B------:R-:W-:Y:S04]  /*5c60*/  UISETP.NE.AND UP0, UPT, UR5, 0x3, UPT ;  /* 0x000000030500788c */ /* 0x000fe8000bf05270 */
[----:B------:R-:W-:Y:S01]  /*5c70*/  USEL UR6, UR5, URZ, UP0 ;  /* 0x000000ff05067287 */ /* 0x000fe20008000000 */
[----:B------:R-:W-:Y:S01]  /*5c80*/  @!P1 R2UR UR5, R2 ;  /* 0x00000000020592ca */ /* 0x000fe200000e0000 */
[----:B------:R-:W-:Y:S01]  /*5c90*/  IMAD.U32 R4, RZ, RZ, UR7 ;  /* 0x00000007ff047e24 */ /* 0x000fe2000f8e00ff */
[----:B------:R-:W-:Y:S01]  /*5ca0*/  USEL UR20, URZ, 0x1, UP0 ;  /* 0x00000001ff147887 */ /* 0x000fe20008000000 */
[----:B------:R-:W-:Y:S01]  /*5cb0*/  @!P1 IMAD.MOV.U32 R2, RZ, RZ, 0x2000 ;  /* 0x00002000ff029424 */ /* 0x000fe200078e00ff */
[----:B------:R-:W-:Y:S01]  /*5cc0*/  VOTEU.ALL UP0, P1 ;  /* 0x0000000000ff7886 */ /* 0x000fe20000800000 */
[----:B------:R-:W-:Y:S01]  /*5cd0*/  UPRMT UR7, UR55, 0x654, UR9 ;  /* 0x0000065437077896 */ /* 0x000fe20008000009 */
[----:B------:R-:W-:Y:S02]  /*5ce0*/  @!P1 R2UR UR18, R4 ;  /* 0x00000000041292ca */ /* 0x000fe400000e0000 */
[----:B------:R-:W-:Y:S04]  /*5cf0*/  LOP3.LUT R11, R11, UR20, RZ, 0x3c, !PT ;  /* 0x000000140b0b7c12 */ /* 0x000fe8000f8e3cff */
[----:B--2---:R-:W-:Y:S01]  /*5d00*/  SHF.L.U32 R0, R11, 0x1f, RZ ;  /* 0x0000001f0b007819 */ /* 0x004fe200000006ff */
[----:B------:R-:W-:Y:S01]  /*5d10*/  IMAD.U32 R5, RZ, RZ, UR5 ;  /* 0x00000005ff057e24 */ /* 0x000fe2000f8e00ff */
[----:B------:R-:W-:Y:S04]  /*5d20*/  ULEA UR5, UR6, UR24, 0x3 ;  /* 0x0000001806057291 */ /* 0x000fe8000f8e18ff */
[----:B------:R-:W-:Y:S11]  /*5d30*/  @!P1 R2UR UR19, R5 ;  /* 0x00000000051392ca */ /* 0x000ff600000e0000 */
[----:B------:R-:W-:Y:S02]  /*5d40*/  @!UPT UIADD3 URZ, UPT, UPT, URZ, URZ, URZ ;  /* 0x000000fffffff290 */ /* 0x000fe4000fffe0ff */
[----:B------:R2:W-:Y:S01]  /*5d50*/  @!UP0 UTMALDG.3D [UR8], [UR18], desc[UR22] ;  /* 0x00001608120085b4 */ /* 0x0005e20008011000 */
[----:B------:R2:W-:Y:S01]  /*5d60*/  @!P1 SYNCS.ARRIVE.TRANS64.RED.A0TR RZ, [UR4+0x90], R2 ;  /* 0x00009002ffff99a7 */ /* 0x0005e20008300404 */
[----:B------:R-:W-:Y:S01]  /*5d70*/  SYNCS.ARRIVE.TRANS64.RED.A1T0 RZ, [UR7], RZ ;  /* 0x000000ffffff79a7 */ /* 0x000fe20008100407 */
[----:B------:R-:W3:Y:S02]  /*5d80*/  SYNCS.PHASECHK.TRANS64.TRYWAIT P0, [UR5+0xa8], R0 ;  /* 0x0000a800ff0075a7 */ /* 0x000ee40008001105 */
[----:B--23--:R-:W-:Y:S05]  /*5d90*/  @!P0 BRA `(.L_x_103) ;  /* 0x0000003c001c8947 */ /* 0x00cfea0003800000 */
.L_x_184:
[----:B------:R-:W-:Y:S01]  /*5da0*/  UIADD3 UR9, UPT, UPT, UR5, 0x90, URZ ;  /* 0x0000009005097890 */ /* 0x000fe2000fffe0ff */
[----:B------:R-:W-:Y:S01]  /*5db0*/  @!P1 IADD3 R2, P0, PT, R12, 0x980, RZ ;  /* 0x000009800c029810 */ /* 0x000fe20007f1e0ff */
[----:B------:R-:W-:Y:S01]  /*5dc0*/  UPLOP3.LUT UP4, UPT, UPT, UPT, UPT, 0x80, 0x8 ;  /* 0x000000000008789c */ /* 0x000fe20003f8f070 */
[----:B------:R-:W-:Y:S01]  /*5dd0*/  R2UR UR22, R86 ;  /* 0x00000000561672ca */ /* 0x000fe200000e0000 */
[----:B------:R-:W-:Y:S01]  /*5de0*/  UMOV UR20, 0x0 ;  /* 0x0000000000147882 */ /* 0x000fe20000000000 */
[----:B------:R-:W-:Y:S01]  /*5df0*/  UMOV UR21, 0x10000000 ;  /* 0x1000000000157882 */ /* 0x000fe20000000000 */
[----:B------:R-:W-:Y:S01]  /*5e00*/  UMOV UR12, UR44 ;  /* 0x0000002c000c7c82 */ /* 0x000fe20008000000 */
[----:B------:R-:W-:Y:S01]  /*5e10*/  VOTEU.ALL UP0, P1 ;  /* 0x0000000000ff7886 */ /* 0x000fe20000800000 */
[----:B--2---:R-:W-:Y:S01]  /*5e20*/  @!P1 IMAD.X R0, RZ, RZ, R13, P0 ;  /* 0x000000ffff009224 */ /* 0x004fe200000e060d */
[----:B------:R-:W-:Y:S01]  /*5e30*/  R2UR UR19, R87 ;  /* 0x00000000571372ca */ /* 0x000fe200000e0000 */
[----:B------:R-:W-:Y:S01]  /*5e40*/  UMOV UR44, UR28 ;  /* 0x0000001c002c7c82 */ /* 0x000fe20008000000 */
[C---:B------:R-:W-:Y:S01]  /*5e50*/  ISETP.NE.AND P0, PT, R10.reuse, 0x2, PT ;  /* 0x000000020a00780c */ /* 0x040fe20003f05270 */
[----:B------:R-:W-:Y:S02]  /*5e60*/  @!UP0 ULEA UR4, UR6, UR24, 0xd ;  /* 0x0000001806048291 */ /* 0x000fe4000f8e68ff */
[----:B------:R-:W-:Y:S01]  /*5e70*/  @!UP0 UIADD3 UR10, UPT, UPT, UR10, 0x20, URZ ;  /* 0x000000200a0a8890 */ /* 0x000fe2000fffe0ff */
[----:B------:R-:W-:Y:S01]  /*5e80*/  SEL R10, R10, RZ, P0 ;  /* 0x000000ff0a0a7207 */ /* 0x000fe20000000000 */
[----:B------:R-:W-:Y:S02]  /*5e90*/  @!UP0 UIADD3 UR8, UPT, UPT, UR4, 0x200, URZ ;  /* 0x0000020004088890 */ /* 0x000fe4000fffe0ff */
[----:B------:R-:W-:Y:S01]  /*5ea0*/  UIADD3 UR4, UPT, UPT, UR6, 0x1, URZ ;  /* 0x0000000106047890 */ /* 0x000fe2000fffe0ff */
[----:B------:R-:W-:Y:S01]  /*5eb0*/  @!P1 R2UR UR6, R2 ;  /* 0x00000000020692ca */ /* 0x000fe200000e0000 */
[----:B------:R-:W-:Y:S02]  /*5ec0*/  UIADD3 UR26, UPT, UPT, UR13, UR22, URZ ;  /* 0x000000160d1a7290 */ /* 0x000fe4000fffe0ff */
[----:B------:R-:W-:Y:S02]  /*5ed0*/  UISETP.NE.AND UP0, UPT, UR4, 0x3, UPT ;  /* 0x000000030400788c */ /* 0x000fe4000bf05270 */
[----:B------:R-:W-:Y:S02]  /*5ee0*/  UIADD3 UR27, UPT, UPT, UR14, UR19, URZ ;  /* 0x000000130e1b7290 */ /* 0x000fe4000fffe0ff */
[----:B------:R-:W-:Y:S01]  /*5ef0*/  USEL UR25, UR4, URZ, UP0 ;  /* 0x000000ff04197287 */ /* 0x000fe20008000000 */
[----:B------:R-:W-:Y:S01]  /*5f00*/  @!P1 R2UR UR4, R0 ;  /* 0x00000000000492ca */ /* 0x000fe200000e0000 */
[----:B------:R-:W-:Y:S01]  /*5f10*/  USEL UR18, URZ, 0x1, UP0 ;  /* 0x00000001ff127887 */ /* 0x000fe20008000000 */
[----:B------:R-:W-:Y:S01]  /*5f20*/  SEL R0, RZ, 0x1, P0 ;  /* 0x00000001ff007807 */ /* 0x000fe20000000000 */
[----:B------:R-:W-:Y:S02]  /*5f30*/  VOTEU.ALL UP0, P1 ;  /* 0x0000000000ff7886 */ /* 0x000fe40000800000 */
[----:B------:R-:W-:Y:S01]  /*5f40*/  IMAD.U32 R4, RZ, RZ, UR6 ;  /* 0x00000006ff047e24 */ /* 0x000fe2000f8e00ff */
[----:B------:R-:W-:Y:S02]  /*5f50*/  LOP3.LUT R9, R9, R0, RZ, 0x3c, !PT ;  /* 0x0000000009097212 */ /* 0x000fe400078e3cff */
[----:B------:R-:W-:Y:S02]  /*5f60*/  LOP3.LUT R11, R11, UR18, RZ, 0x3c, !PT ;  /* 0x000000120b0b7c12 */ /* 0x000fe4000f8e3cff */
[----:B------:R-:W-:Y:S03]  /*5f70*/  @!P1 R2UR UR6, R4 ;  /* 0x00000000040692ca */ /* 0x000fe600000e0000 */
[----:B------:R-:W-:Y:S01]  /*5f80*/  IMAD.U32 R5, RZ, RZ, UR4 ;  /* 0x00000004ff057e24 */ /* 0x000fe2000f8e00ff */
[----:B------:R-:W-:Y:S04]  /*5f90*/  UPRMT UR4, UR55, 0x654, UR9 ;  /* 0x0000065437047896 */ /* 0x000fe80008000009 */
[----:B------:R-:W-:Y:S11]  /*5fa0*/  @!P1 R2UR UR7, R5 ;  /* 0x00000000050792ca */ /* 0x000ff600000e0000 */
[----:B------:R-:W-:Y:S02]  /*5fb0*/  @!UPT UIADD3 URZ, UPT, UPT, URZ, URZ, URZ ;  /* 0x000000fffffff290 */ /* 0x000fe4000fffe0ff */
[----:B------:R2:W-:Y:S01]  /*5fc0*/  @!UP0 UTMALDG.3D [UR8], [UR6], desc[UR20] ;  /* 0x00001408060085b4 */ /* 0x0005e20008011000 */
[----:B------:R2:W-:Y:S01]  /*5fd0*/  @!P1 SYNCS.ARRIVE.TRANS64.RED.A0TR RZ, [UR5+0x90], R3 ;  /* 0x00009003ffff99a7 */ /* 0x0005e20008300405 */
[----:B------:R-:W-:Y:S01]  /*5fe0*/  SYNCS.ARRIVE.TRANS64.RED.A1T0 RZ, [UR4], RZ ;  /* 0x000000ffffff79a7 */ /* 0x000fe20008100404 */
[----:B------:R-:W-:Y:S05]  /*5ff0*/  BRA.U UP2, `(.L_x_104) ;  /* 0xfffffff102d07547 */ /* 0x000fea000b83ffff */
[----:B------:R-:W-:Y:S01]  /*6000*/  UIADD3 UR24, UPT, UPT, UR24, 0xa8, URZ ;  /* 0x000000a818187890 */ /* 0x000fe2000fffe0ff */
[----:B--2---:R-:W-:-:S03]  /*6010*/  SHF.L.U32 R3, R11, 0x1f, RZ ;  /* 0x0000001f0b037819 */ /* 0x004fc600000006ff */
[----:B------:R-:W-:-:S09]  /*6020*/  ULEA UR4, UR25, UR24, 0x3 ;  /* 0x0000001819047291 */ /* 0x000fd2000f8e18ff */
[----:B------:R-:W2:Y:S02]  /*6030*/  SYNCS.PHASECHK.TRANS64.TRYWAIT P0, [UR4], R3 ;  /* 0x00000003ff0075a7 */ /* 0x000ea40008001104 */
[----:B--2---:R-:W-:Y:S05]  /*6040*/  @!P0 BRA `(.L_x_105) ;  /* 0x0000003800888947 */ /* 0x004fea0003800000 */
.L_x_186:
[----:B------:R-:W-:-:S04]  /*6050*/  UIADD3 UR4, UPT, UPT, UR25, 0x1, URZ ;  /* 0x0000000119047890 */ /* 0x000fc8000fffe0ff */
[----:B------:R-:W-:-:S04]  /*6060*/  UISETP.NE.AND UP0, UPT, UR4, 0x3, UPT ;  /* 0x000000030400788c */ /* 0x000fc8000bf05270 */
[----:B------:R-:W-:Y:S02]  /*6070*/  USEL UR6, URZ, 0x1, UP0 ;  /* 0x00000001ff067887 */ /* 0x000fe40008000000 */
[----:B------:R-:W-:-:S04]  /*6080*/  USEL UR4, UR4, URZ, UP0 ;  /* 0x000000ff04047287 */ /* 0x000fc80008000000 */
[----:B------:R-:W-:Y:S01]  /*6090*/  ULEA UR5, UR4, UR24, 0x3 ;  /* 0x0000001804057291 */ /* 0x000fe2000f8e18ff */
[----:B------:R-:W-:-:S04]  /*60a0*/  LOP3.LUT R11, R11, UR6, RZ, 0x3c, !PT ;  /* 0x000000060b0b7c12 */ /* 0x000fc8000f8e3cff */
[----:B--2---:R-:W-:-:S04]  /*60b0*/  SHF.L.U32 R3, R11, 0x1f, RZ ;  /* 0x0000001f0b037819 */ /* 0x004fc800000006ff */
[----:B------:R-:W2:Y:S02]  /*60c0*/  SYNCS.PHASECHK.TRANS64.TRYWAIT P0, [UR5], R3 ;  /* 0x00000003ff0075a7 */ /* 0x000ea40008001105 */
[----:B--2---:R-:W-:Y:S05]  /*60d0*/  @!P0 BRA `(.L_x_106) ;  /* 0x00000038007c8947 */ /* 0x004fea0003800000 */
.L_x_188:
[----:B------:R-:W-:-:S04]  /*60e0*/  UIADD3 UR4, UPT, UPT, UR4, 0x1, URZ ;  /* 0x0000000104047890 */ /* 0x000fc8000fffe0ff */
[----:B------:R-:W-:-:S04]  /*60f0*/  UISETP.NE.AND UP0, UPT, UR4, 0x3, UPT ;  /* 0x000000030400788c */ /* 0x000fc8000bf05270 */
[----:B------:R-:W-:Y:S02]  /*6100*/  USEL UR5, URZ, 0x1, UP0 ;  /* 0x00000001ff057887 */ /* 0x000fe40008000000 */
[----:B------:R-:W-:-:S04]  /*6110*/  USEL UR4, UR4, URZ, UP0 ;  /* 0x000000ff04047287 */ /* 0x000fc80008000000 */
[----:B------:R-:W-:Y:S01]  /*6120*/  ULEA UR4, UR4, UR24, 0x3 ;  /* 0x0000001804047291 */ /* 0x000fe2000f8e18ff */
[----:B--2---:R-:W-:-:S04]  /*6130*/  LOP3.LUT R3, R11, UR5, RZ, 0x3c, !PT ;  /* 0x000000050b037c12 */ /* 0x004fc8000f8e3cff */
[----:B------:R-:W-:Y:S01]  /*6140*/  SHF.L.U32 R3, R3, 0x1f, RZ ;  /* 0x0000001f03037819 */ /* 0x000fe200000006ff */
[----:B------:R-:W-:-:S07]  /*6150*/  IMAD.U32 R0, RZ, RZ, UR4 ;  /* 0x00000004ff007e24 */ /* 0x000fce000f8e00ff */
.L_x_107:
[----:B--2---:R2:W3:Y:S02]  /*6160*/  SYNCS.PHASECHK.TRANS64.TRYWAIT P0, [R0+URZ], R3 ;  /* 0x00000003000075a7 */ /* 0x0044e400080011ff */
[----:B---3--:R-:W-:Y:S05]  /*6170*/  @!P0 NANOSLEEP.SYNCS 0x989680 ;  /* 0x009896800000895d */ /* 0x008fea0003900000 */
[----:B------:R-:W3:Y:S02]  /*6180*/  @!P0 SYNCS.PHASECHK.TRANS64 P0, [R0+URZ], R3 ;  /* 0x00000003000085a7 */ /* 0x000ee400080010ff */
[----:B-1-3--:R-:W-:Y:S05]  /*6190*/  @P0 EXIT ;  /* 0x000000000000094d */ /* 0x00afea0003800000 */
[----:B------:R-:W-:Y:S05]  /*61a0*/  BRA `(.L_x_107) ;  /* 0xfffffffc00ec7947 */ /* 0x000fea000383ffff */
.L_x_95:
[----:B------:R-:W-:-:S06]  /*61b0*/  UISETP.GE.AND UP0, UPT, UR18, 0x4, UPT ;  /* 0x000000041200788c */ /* 0x000fcc000bf06270 */
[----:B------:R-:W-:-:S13]  /*61c0*/  PLOP3.LUT P0, PT, PT, PT, UP0, 0x80, 0x8 ;  /* 0x000000000008781c */ /* 0x000fda0003f0f008 */
[----:B------:R-:W-:Y:S05]  /*61d0*/  @!P0 EXIT ;  /* 0x000000000000894d */ /* 0x000fea0003800000 */
[----:B------:R-:W-:Y:S01]  /*61e0*/  BAR.SYNC.DEFER_BLOCKING 0x6, 0xa0 ;  /* 0x0182800000007b1d */ /* 0x000fe20000010000 */
[C---:B------:R-:W-:Y:S01]  /*61f0*/  IMAD.SHL.U32 R2, R92.reuse, 0x20, RZ ;  /* 0x000000205c027824 */ /* 0x040fe200078e00ff */
[C---:B------:R-:W-:Y:S01]  /*6200*/  LOP3.LUT R93, R92.reuse, 0x2, RZ, 0xc0, !PT ;  /* 0x000000025c5d7812 */ /* 0x040fe200078ec0ff */
[C---:B------:R-:W-:Y:S01]  /*6210*/  IMAD.SHL.U32 R97, R92.reuse, 0x4, RZ ;  /* 0x000000045c617824 */ /* 0x040fe200078e00ff */
[C---:B------:R-:W-:Y:S01]  /*6220*/  LOP3.LUT R98, R92.reuse, 0x60, RZ, 0xc0, !PT ;  /* 0x000000605c627812 */ /* 0x040fe200078ec0ff */
[----:B------:R-:W-:Y:S01]  /*6230*/  IMAD.U32 R37, R92, 0x10000, RZ ;  /* 0x000100005c257824 */ /* 0x000fe200078e00ff */
[----:B------:R-:W-:Y:S01]  /*6240*/  UMOV UR47, 0x400 ;  /* 0x00000400002f7882 */ /* 0x000fe20000000000 */
[----:B------:R-:W1:Y:S01]  /*6250*/  LDCU.64 UR4, c[0x0][0xc90] ;  /* 0x00019200ff0477ac */ /* 0x000e620008000a00 */
[----:B------:R-:W2:Y:S01]  /*6260*/  LDC.64 R78, c[0x0][0xcb0] ;  /* 0x00032c00ff4e7b82 */ /* 0x000ea20000000a00 */
[----:B------:R-:W-:Y:S01]  /*6270*/  LOP3.LUT R4, R2, 0xc0, RZ, 0xc0, !PT ;  /* 0x000000c002047812 */ /* 0x000fe200078ec0ff */
[----:B------:R-:W-:Y:S01]  /*6280*/  HFMA2 R36, -RZ, RZ, 0, 0 ;  /* 0x00000000ff247431 */ /* 0x000fe200000001ff */
[----:B------:R-:W-:Y:S01]  /*6290*/  ULEA UR47, UR55, UR47, 0x18 ;  /* 0x0000002f372f7291 */ /* 0x000fe2000f8ec0ff */
[----:B------:R-:W-:-:S02]  /*62a0*/  LOP3.LUT R92, R92, 0x4, RZ, 0xc0, !PT ;  /* 0x000000045c5c7812 */ /* 0x000fc400078ec0ff */
[----:B------:R-:W-:Y:S02]  /*62b0*/  CS2R R94, SRZ ;  /* 0x00000000005e7805 */ /* 0x000fe4000001ff00 */
[----:B------:R-:W-:Y:S01]  /*62c0*/  LOP3.LUT R97, R4, 0x18, R97, 0xf8, !PT ;  /* 0x0000001804617812 */ /* 0x000fe200078ef861 */
[----:B------:R-:W-:Y:S01]  /*62d0*/  IMAD.MOV.U32 R91, RZ, RZ, RZ ;  /* 0x000000ffff5b7224 */ /* 0x000fe200078e00ff */
[----:B------:R-:W3:Y:S01]  /*62e0*/  LDC.64 R76, c[0x0][0xca8] ;  /* 0x00032a00ff4c7b82 */ /* 0x000ee20000000a00 */
[----:B------:R-:W-:Y:S01]  /*62f0*/  LOP3.LUT R37, R37, 0x600000, RZ, 0xc0, !PT ;  /* 0x0060000025257812 */ /* 0x000fe200078ec0ff */
[----:B------:R-:W-:Y:S01]  /*6300*/  IMAD.MOV R93, RZ, RZ, -R93 ;  /* 0x000000ffff5d7224 */ /* 0x000fe200078e0a5d */
[C---:B------:R-:W-:Y:S01]  /*6310*/  IADD3 R96, PT, PT, -R92.reuse, 0x2, RZ ;  /* 0x000000025c607810 */ /* 0x040fe20007ffe1ff */
[----:B------:R-:W4:Y:S01]  /*6320*/  LDCU UR63, c[0x0][0x370] ;  /* 0x00006e00ff3f77ac */ /* 0x000f220008000800 */
[----:B------:R-:W-:Y:S02]  /*6330*/  LOP3.LUT R97, R97, 0xf20, R2, 0xf8, !PT ;  /* 0x00000f2061617812 */ /* 0x000fe400078ef802 */
[----:B------:R-:W-:Y:S01]  /*6340*/  IADD3 R92, PT, PT, -R92, RZ, RZ ;  /* 0x000000ff5c5c7210 */ /* 0x000fe20007ffe1ff */
[----:B------:R-:W4:Y:S01]  /*6350*/  LDS R0, [UR47+0x160] ;  /* 0x0001602fff007984 */ /* 0x000f220008000800 */
[----:B-1----:R-:W-:Y:S01]  /*6360*/  IMAD.U32 R100, RZ, RZ, UR4 ;  /* 0x00000004ff647e24 */ /* 0x002fe2000f8e00ff */
[----:B------:R-:W-:Y:S01]  /*6370*/  UIADD3 UR4, UPT, UPT, UR47, 0x200, URZ ;  /* 0x000002002f047890 */ /* 0x000fe2000fffe0ff */
[----:B------:R-:W-:Y:S01]  /*6380*/  IMAD.U32 R99, RZ, RZ, UR5 ;  /* 0x00000005ff637e24 */ /* 0x000fe2000f8e00ff */
[----:B------:R-:W-:Y:S01]  /*6390*/  UMOV UR54, 0x1 ;  /* 0x0000000100367882 */ /* 0x000fe20000000000 */
[----:B------:R-:W-:Y:S01]  /*63a0*/  IMAD.SHL.U32 R96, R96, 0x10, RZ ;  /* 0x0000001060607824 */ /* 0x000fe200078e00ff */
[----:B------:R-:W-:Y:S01]  /*63b0*/  UMOV UR46, URZ ;  /* 0x000000ff002e7c82 */ /* 0x000fe20008000000 */
[----:B------:R-:W1:Y:S01]  /*63c0*/  LDCU UR42, c[0x0][0xf0c] ;  /* 0x0001e180ff2a77ac */ /* 0x000e620008000800 */
[----:B------:R-:W-:Y:S01]  /*63d0*/  IMAD.U32 R102, RZ, RZ, UR4 ;  /* 0x00000004ff667e24 */ /* 0x000fe2000f8e00ff */
[----:B------:R-:W-:Y:S01]  /*63e0*/  LEA R97, R97, UR4, 0x1 ;  /* 0x0000000461617c11 */ /* 0x000fe2000f8e08ff */
[----:B------:R-:W1:Y:S01]  /*63f0*/  LDCU UR38, c[0x0][0xf30] ;  /* 0x0001e600ff2677ac */ /* 0x000e620008000800 */
[----:B------:R-:W1:Y:S01]  /*6400*/  LDCU.64 UR60, c[0x0][0xc88] ;  /* 0x00019100ff3c77ac */ /* 0x000e620008000a00 */
[----:B------:R-:W1:Y:S01]  /*6410*/  LDCU.64 UR40, c[0x0][0xf28] ;  /* 0x0001e500ff2877ac */ /* 0x000e620008000a00 */
[----:B------:R-:W1:Y:S01]  /*6420*/  LDCU.128 UR56, c[0x0][0xf10] ;  /* 0x0001e200ff3877ac */ /* 0x000e620008000c00 */
[----:B------:R-:W1:Y:S01]  /*6430*/  LDCU UR62, c[0x0][0x374] ;  /* 0x00006e80ff3e77ac */ /* 0x000e620008000800 */
[----:B------:R-:W-:Y:S01]  /*6440*/  UMOV UR53, URZ ;  /* 0x000000ff00357c82 */ /* 0x000fe20008000000 */
[----:B------:R-:W-:Y:S01]  /*6450*/  UMOV UR52, URZ ;  /* 0x000000ff00347c82 */ /* 0x000fe20008000000 */
[----:B-1234-:R-:W-:-:S07]  /*6460*/  IMAD.IADD R37, R0, 0x1, R37 ;  /* 0x0000000100257824 */ /* 0x01efce00078e0225 */
.L_x_138:
[C---:B------:R-:W-:Y:S02]  /*6470*/  LEA R0, R91.reuse, UR47, 0x3 ;  /* 0x0000002f5b007c11 */ /* 0x040fe4000f8e18ff */
[----:B------:R-:W-:Y:S02]  /*6480*/  SHF.L.U32 R3, R94, 0x1f, RZ ;  /* 0x0000001f5e037819 */ /* 0x000fe400000006ff */
[----:B------:R-:W-:Y:S02]  /*6490*/  LEA R5, R91, UR47, 0x4 ;  /* 0x0000002f5b057c11 */ /* 0x000fe4000f8e20ff */
[----:B-1----:R-:W1:Y:S02]  /*64a0*/  SYNCS.PHASECHK.TRANS64.TRYWAIT P0, [R0+URZ+0xd0], R3 ;  /* 0x0000d003000075a7 */ /* 0x002e6400080011ff */
[----:B-1----:R-:W-:Y:S05]  /*64b0*/  @!P0 BRA `(.L_x_108) ;  /* 0x00000034009c8947 */ /* 0x002fea0003800000 */
.L_x_189:
[----:B------:R-:W-:Y:S01]  /*64c0*/  R2UR UR7, R101 ;  /* 0x00000000650772ca */ /* 0x000fe200000e0000 */
[----:B------:R-:W2:Y:S01]  /*64d0*/  LDS.128 R4, [R5+0x140] ;  /* 0x0001400005047984 */ /* 0x000ea20000000c00 */
[----:B-1----:R-:W-:Y:S01]  /*64e0*/  VIADD R0, R0, 0xe0 ;  /* 0x000000e000007836 */ /* 0x002fe20000000000 */
[----:B------:R-:W-:Y:S04]  /*64f0*/  UISETP.GE.AND UP0, UPT, UR39, 0x1, UPT ;  /* 0x000000012700788c */ /* 0x000fe8000bf06270 */
[----:B------:R-:W-:Y:S01]  /*6500*/  PRMT R0, RZ, 0x654, R0 ;  /* 0x00000654ff007816 */ /* 0x000fe20000000000 */
[----:B------:R-:W-:Y:S01]  /*6510*/  @!PT LDS RZ, [RZ] ;  /* 0x00000000fffff984 */ /* 0x000fe20000000800 */
[----:B------:R-:W-:Y:S01]  /*6520*/  @!PT LDS RZ, [RZ] ;  /* 0x00000000fffff984 */ /* 0x000fe20000000800 */
[----:B------:R-:W-:Y:S01]  /*6530*/  @!PT LDS RZ, [RZ] ;  /* 0x00000000fffff984 */ /* 0x000fe20000000800 */
[----:B------:R-:W-:Y:S01]  /*6540*/  @!PT LDS RZ, [RZ] ;  /* 0x00000000fffff984 */ /* 0x000fe20000000800 */
[----:B------:R1:W-:Y:S06]  /*6550*/  MEMBAR.ALL.CTA ;  /* 0x0000000000007992 */ /* 0x0003ec0000008000 */
[----:B-1----:R-:W1:Y:S02]  /*6560*/  FENCE.VIEW.ASYNC.S ;  /* 0x00000000000073c6 */ /* 0x002e640000000000 */
[----:B-1----:R1:W-:Y:S01]  /*6570*/  SYNCS.ARRIVE.TRANS64.RED.A1T0 RZ, [R0+URZ], RZ ;  /* 0x000000ff00ff79a7 */ /* 0x0023e200081004ff */
[----:B--2---:R-:W-:Y:S11]  /*6580*/  LOP3.LUT P0, RZ, R6, 0x1, RZ, 0xc0, !PT ;  /* 0x0000000106ff7812 */ /* 0x004ff6000780c0ff */
[----:B------:R-:W-:Y:S02]  /*6590*/  @!UPT UIADD3 URZ, UPT, UPT, URZ, URZ, URZ ;  /* 0x000000fffffff290 */ /* 0x000fe4000fffe0ff */
[----:B------:R-:W-:Y:S01]  /*65a0*/  VOTEU.ANY UP1, P0 ;  /* 0x0000000000ff7886 */ /* 0x000fe20000020100 */
[----:B------:R-:W-:Y:S01]  /*65b0*/  PLOP3.LUT P0, PT, PT, PT, UP1, 0x80, 0x8 ;  /* 0x000000000008781c */ /* 0x000fe20003f0f018 */
[----:B------:R-:W-:Y:S06]  /*65c0*/  UP2UR UR4, UPR, URZ, 0x2 ;  /* 0x00000002ff047883 */ /* 0x000fec0008000000 */
[----:B------:R-:W-:Y:S06]  /*65d0*/  IMAD.U32 R103, RZ, RZ, UR4 ;  /* 0x00000004ff677e24 */ /* 0x000fec000f8e00ff */
[----:B------:R-:W-:Y:S02]  /*65e0*/  @P0 SHF.R.U32.HI R2, RZ, 0x10, R5 ;  /* 0x00000010ff020819 */ /* 0x000fe40000011605 */
[----:B------:R-:W-:Y:S02]  /*65f0*/  @P0 MOV R3, R4 ;  /* 0x0000000400030202 */ /* 0x000fe40000000f00 */
[----:B------:R-:W-:Y:S02]  /*6600*/  @P0 R2UR UR4, R2 ;  /* 0x00000000020402ca */ /* 0x000fe400000e0000 */
[----:B------:R-:W-:Y:S02]  /*6610*/  @P0 LOP3.LUT R4, R5, 0xffff, RZ, 0xc0, !PT ;  /* 0x0000ffff05040812 */ /* 0x000fe400078ec0ff */
[----:B------:R-:W-:Y:S02]  /*6620*/  @P0 R2UR UR6, R3 ;  /* 0x00000000030602ca */ /* 0x000fe400000e0000 */
[----:B------:R-:W-:Y:S07]  /*6630*/  @P0 R2UR UR5, R4 ;  /* 0x00000000040502ca */ /* 0x000fee00000e0000 */
[----:B------:R-:W-:Y:S02]  /*6640*/  @UP1 UMOV UR7, UR4 ;  /* 0x0000000400071c82 */ /* 0x000fe40008000000 */
[----:B------:R-:W-:Y:S02]  /*6650*/  IMAD.U32 R101, RZ, RZ, UR7 ;  /* 0x00000007ff657e24 */ /* 0x000fe4000f8e00ff */
[----:B------:R-:W-:Y:S02]  /*6660*/  @UP1 UMOV UR37, UR6 ;  /* 0x0000000600251c82 */ /* 0x000fe40008000000 */
[----:B------:R-:W-:Y:S01]  /*6670*/  @UP1 UMOV UR36, UR5 ;  /* 0x0000000500241c82 */ /* 0x000fe20008000000 */
[----:B-1----:R-:W-:Y:S05]  /*6680*/  BRA.U !UP0, `(.L_x_109) ;  /* 0x0000000108cc7547 */ /* 0x002fea000b800000 */
[----:B------:R-:W1:Y:S01]  /*6690*/  LDCU UR12, c[0x0][0xf20] ;  /* 0x0001e400ff0c77ac */ /* 0x000e620008000800 */
[----:B------:R-:W-:Y:S02]  /*66a0*/  UIMAD.WIDE.U32 UR4, UR62, UR59, URZ ;  /* 0x0000003b3e0472a5 */ /* 0x000fe4000f8e00ff */
[----:B------:R-:W-:Y:S02]  /*66b0*/  UIMAD.WIDE.U32 UR6, UR63, UR56, URZ ;  /* 0x000000383f0672a5 */ /* 0x000fe4000f8e00ff */
[----:B------:R-:W-:Y:S02]  /*66c0*/  UISETP.NE.AND UP0, UPT, UR58, 0x1, UPT ;  /* 0x000000013a00788c */ /* 0x000fe4000bf05270 */
[----:B------:R-:W-:Y:S02]  /*66d0*/  UIMAD.WIDE.U32 UR8, UR36, UR59, URZ ;  /* 0x0000003b240872a5 */ /* 0x000fe4000f8e00ff */
[----:B------:R-:W-:Y:S02]  /*66e0*/  UIMAD.WIDE.U32 UR10, UR37, UR56, URZ ;  /* 0x00000038250a72a5 */ /* 0x000fe4000f8e00ff */
[----:B------:R-:W-:Y:S02]  /*66f0*/  UISETP.NE.AND UP1, UPT, UR42, 0x1, UPT ;  /* 0x000000012a00788c */ /* 0x000fe4000bf25270 */
[----:B------:R-:W-:Y:S01]  /*6700*/  UISETP.NE.AND UP2, UPT, UR39, 0x1, UPT ;  /* 0x000000012700788c */ /* 0x000fe2000bf45270 */
[----:B------:R-:W-:Y:S02]  /*6710*/  UMOV UR4, UR5 ;  /* 0x0000000500047c82 */ /* 0x000fe40008000000 */
[----:B-1----:R-:W-:Y:S03]  /*6720*/  USHF.R.U32.HI UR5, URZ, UR12, UR4 ;  /* 0x0000000cff057299 */ /* 0x002fe60008011604 */
[----:B------:R-:W-:Y:S02]  /*6730*/  UMOV UR4, UR7 ;  /* 0x0000000700047c82 */ /* 0x000fe40008000000 */
[----:B------:R-:W-:Y:S02]  /*6740*/  USHF.R.U32.HI UR7, URZ, UR57, UR4 ;  /* 0x00000039ff077299 */ /* 0x000fe40008011604 */
[----:B------:R-:W-:Y:S02]  /*6750*/  USEL UR4, UR62, UR5, !UP0 ;  /* 0x000000053e047287 */ /* 0x000fe4000c000000 */
[----:B------:R-:W-:Y:S01]  /*6760*/  USEL UR7, UR63, UR7, !UP1 ;  /* 0x000000073f077287 */ /* 0x000fe2000c800000 */
[----:B------:R-:W-:Y:S01]  /*6770*/  UMOV UR5, UR9 ;  /* 0x0000000900057c82 */ /* 0x000fe20008000000 */
[----:B------:R-:W-:Y:S02]  /*6780*/  UIMAD.WIDE.U32 UR8, UR4, UR40, URZ ;  /* 0x00000028040872a5 */ /* 0x000fe4000f8e00ff */
[----:B------:R-:W-:Y:S03]  /*6790*/  USHF.R.U32.HI UR6, URZ, UR12, UR5 ;  /* 0x0000000cff067299 */ /* 0x000fe60008011605 */
[----:B------:R-:W-:Y:S01]  /*67a0*/  UMOV UR5, UR11 ;  /* 0x0000000b00057c82 */ /* 0x000fe20008000000 */
[----:B------:R-:W-:Y:S02]  /*67b0*/  UIMAD.WIDE.U32 UR10, UR7, UR40, URZ ;  /* 0x00000028070a72a5 */ /* 0x000fe4000f8e00ff */
[----:B------:R-:W-:Y:S02]  /*67c0*/  USHF.R.U32.HI UR12, URZ, UR57, UR5 ;  /* 0x00000039ff0c7299 */ /* 0x000fe40008011605 */
[----:B------:R-:W-:Y:S01]  /*67d0*/  USEL UR6, UR36, UR6, !UP0 ;  /* 0x0000000624067287 */ /* 0x000fe2000c000000 */
[----:B------:R-:W-:Y:S02]  /*67e0*/  UMOV UR5, UR9 ;  /* 0x0000000900057c82 */ /* 0x000fe40008000000 */
[----:B------:R-:W-:Y:S01]  /*67f0*/  UMOV UR10, UR11 ;  /* 0x0000000b000a7c82 */ /* 0x000fe20008000000 */
[----:B------:R-:W-:Y:S02]  /*6800*/  @UP2 USHF.R.U32.HI UR4, URZ, UR41, UR5 ;  /* 0x00000029ff042299 */ /* 0x000fe40008011605 */
[----:B------:R-:W-:Y:S02]  /*6810*/  @UP2 USHF.R.U32.HI UR7, URZ, UR41, UR10 ;  /* 0x00000029ff072299 */ /* 0x000fe4000801160a */
[----:B------:R-:W-:Y:S02]  /*6820*/  UIMAD UR4, UR39, UR4, URZ ;  /* 0x00000004270472a4 */ /* 0x000fe4000f8e02ff */
[----:B------:R-:W-:Y:S02]  /*6830*/  UIMAD.WIDE.U32 UR10, UR6, UR40, URZ ;  /* 0x00000028060a72a5 */ /* 0x000fe4000f8e00ff */
[----:B------:R-:W-:Y:S02]  /*6840*/  USEL UR5, UR37, UR12, !UP1 ;  /* 0x0000000c25057287 */ /* 0x000fe4000c800000 */
[----:B------:R-:W-:Y:S02]  /*6850*/  UIMAD UR8, UR39, UR7, URZ ;  /* 0x00000007270872a4 */ /* 0x000fe4000f8e02ff */
[----:B------:R-:W-:Y:S03]  /*6860*/  UISETP.GE.AND UP0, UPT, UR6, UR4, UPT ;  /* 0x000000040600728c */ /* 0x000fe6000bf06270 */
[----:B------:R-:W-:Y:S01]  /*6870*/  UMOV UR4, UR11 ;  /* 0x0000000b00047c82 */ /* 0x000fe20008000000 */
[----:B------:R-:W-:Y:S02]  /*6880*/  UISETP.GE.OR UP0, UPT, UR5, UR8, UP0 ;  /* 0x000000080500728c */ /* 0x000fe40008706670 */
[----:B------:R-:W-:Y:S02]  /*6890*/  USHF.R.U32.HI UR4, URZ, UR41, UR4 ;  /* 0x00000029ff047299 */ /* 0x000fe40008011604 */
[----:B------:R-:W-:Y:S02]  /*68a0*/  UIMAD.WIDE.U32 UR8, UR5, UR40, URZ ;  /* 0x00000028050872a5 */ /* 0x000fe4000f8e00ff */
[----:B------:R-:W-:Y:S02]  /*68b0*/  USEL UR11, UR6, UR4, !UP2 ;  /* 0x00000004060b7287 */ /* 0x000fe4000d000000 */
[----:B------:R-:W-:Y:S02]  /*68c0*/  UIADD3 UR8, UPT, UPT, -UR5, URZ, URZ ;  /* 0x000000ff05087290 */ /* 0x000fe4000fffe1ff */
[----:B------:R-:W-:Y:S01]  /*68d0*/  UIADD3 UR10, UPT, UPT, -UR11, URZ, URZ ;  /* 0x000000ff0b0a7290 */ /* 0x000fe2000fffe1ff */
[----:B------:R-:W-:Y:S01]  /*68e0*/  @!UP0 UMOV UR4, UR9 ;  /* 0x0000000900048c82 */ /* 0x000fe20008000000 */
[----:B------:R-:W-:Y:S02]  /*68f0*/  UIADD3 UR9, UPT, UPT, -UR6, URZ, URZ ;  /* 0x000000ff06097290 */ /* 0x000fe4000fffe1ff */
[----:B------:R-:W-:Y:S02]  /*6900*/  @!UP0 USHF.R.U32.HI UR4, URZ, UR41, UR4 ;  /* 0x00000029ff048299 */ /* 0x000fe40008011604 */
[----:B------:R-:W-:Y:S02]  /*6910*/  UIMAD UR10, UR39, UR10, UR6 ;  /* 0x0000000a270a72a4 */ /* 0x000fe4000f8e0206 */
[----:B------:R-:W-:Y:S04]  /*6920*/  @!UP0 USEL UR4, UR5, UR4, !UP2 ;  /* 0x0000000405048287 */ /* 0x000fe8000d000000 */
[----:B------:R-:W-:Y:S02]  /*6930*/  @!UP0 UIMAD UR10, UR7, UR10, UR4 ;  /* 0x0000000a070a82a4 */ /* 0x000fe4000f8e0204 */
[----:B------:R-:W-:Y:S02]  /*6940*/  @!UP0 UIADD3 UR11, UPT, UPT, UR11, -UR4, URZ ;  /* 0x800000040b0b8290 */ /* 0x000fe4000fffe0ff */
[----:B------:R-:W-:Y:S02]  /*6950*/  UIMAD UR7, UR42, UR8, UR37 ;  /* 0x000000082a0772a4 */ /* 0x000fe4000f8e0225 */
[----:B------:R-:W-:Y:S02]  /*6960*/  @!UP0 UIMAD UR6, UR11, UR39, UR5 ;  /* 0x000000270b0682a4 */ /* 0x000fe4000f8e0205 */
[----:B------:R-:W-:Y:S01]  /*6970*/  UIMAD UR4, UR58, UR9, UR36 ;  /* 0x000000093a0472a4 */ /* 0x000fe2000f8e0224 */
[----:B------:R-:W-:Y:S02]  /*6980*/  @!UP0 UMOV UR5, UR10 ;  /* 0x0000000a00058c82 */ /* 0x000fe40008000000 */
[----:B------:R-:W-:Y:S02]  /*6990*/  UIMAD UR37, UR5, UR42, UR7 ;  /* 0x0000002a052572a4 */ /* 0x000fe4000f8e0207 */
[----:B------:R-:W-:Y:S11]  /*69a0*/  UIMAD UR36, UR6, UR58, UR4 ;  /* 0x0000003a062472a4 */ /* 0x000ff6000f8e0204 */
[----:B------:R-:W-:Y:S01]  /*69b0*/  @!UPT UIADD3 URZ, UPT, UPT, URZ, URZ, URZ ;  /* 0x000000fffffff290 */ /* 0x000fe2000fffe0ff */
.L_x_109:
[----:B------:R-:W-:Y:S01]  /*69c0*/  UISETP.NE.AND UP0, UPT, UR38, 0x1, UPT ;  /* 0x000000012600788c */ /* 0x000fe2000bf05270 */
[----:B------:R-:W-:Y:S01]  /*69d0*/  R2UR UR11, R102 ;  /* 0x00000000660b72ca */ /* 0x000fe200000e0000 */
[----:B------:R-:W-:Y:S01]  /*69e0*/  USHF.L.U32 UR50, UR27, 0x7, URZ ;  /* 0x000000071b327899 */ /* 0x000fe200080006ff */
[----:B------:R-:W-:Y:S01]  /*69f0*/  IADD3 R91, PT, PT, R91, 0x1, RZ ;  /* 0x000000015b5b7810 */ /* 0x000fe20007ffe0ff */
[----:B------:R-:W-:Y:S07]  /*6a00*/  USHF.L.U32 UR49, UR26, 0x6, URZ ;  /* 0x000000061a317899 */ /* 0x000fee00080006ff */
[----:B------:R-:W1:Y:S01]  /*6a10*/  @!UP0 LDCU.128 UR12, c[0x0][0xf10] ;  /* 0x0001e200ff0c87ac */ /* 0x000e620008000c00 */
[----:B------:R-:W2:Y:S01]  /*6a20*/  @!UP0 LDCU UR5, c[0x0][0xf0c] ;  /* 0x0001e180ff0587ac */ /* 0x000ea20008000800 */
[----:B------:R-:W3:Y:S01]  /*6a30*/  @!UP0 LDCU UR10, c[0x0][0xf20] ;  /* 0x0001e400ff0a87ac */ /* 0x000ee20008000800 */
[----:B-1----:R-:W-:Y:S02]  /*6a40*/  UIMAD.WIDE.U32 UR8, UR37, UR12, URZ ;  /* 0x0000000c250872a5 */ /* 0x002fe4000f8e00ff */
[----:B------:R-:W-:Y:S02]  /*6a50*/  UIMAD.WIDE.U32 UR6, UR36, UR15, URZ ;  /* 0x0000000f240672a5 */ /* 0x000fe4000f8e00ff */
[----:B------:R-:W-:Y:S03]  /*6a60*/  @!UP0 UISETP.NE.AND UP1, UPT, UR14, 0x1, UPT ;  /* 0x000000010e00888c */ /* 0x000fe6000bf25270 */
[----:B------:R-:W-:Y:S01]  /*6a70*/  @!UP0 UMOV UR4, UR9 ;  /* 0x0000000900048c82 */ /* 0x000fe20008000000 */
[----:B--2---:R-:W-:Y:S02]  /*6a80*/  @!UP0 UISETP.NE.AND UP2, UPT, UR5, 0x1, UPT ;  /* 0x000000010500888c */ /* 0x004fe4000bf45270 */
[----:B------:R-:W-:Y:S01]  /*6a90*/  @!UP0 USHF.R.U32.HI UR4, URZ, UR13, UR4 ;  /* 0x0000000dff048299 */ /* 0x000fe20008011604 */
[----:B------:R-:W-:Y:S02]  /*6aa0*/  @!UP0 UMOV UR6, UR7 ;  /* 0x0000000700068c82 */ /* 0x000fe40008000000 */
[----:B---3--:R-:W-:Y:S02]  /*6ab0*/  @!UP0 USHF.R.U32.HI UR6, URZ, UR10, UR6 ;  /* 0x0000000aff068299 */ /* 0x008fe40008011606 */
[----:B------:R-:W-:Y:S02]  /*6ac0*/  @!UP0 USEL UR7, UR37, UR4, !UP2 ;  /* 0x0000000425078287 */ /* 0x000fe4000d000000 */
[----:B------:R-:W-:Y:S04]  /*6ad0*/  @!UP0 USEL UR6, UR36, UR6, !UP1 ;  /* 0x0000000624068287 */ /* 0x000fe8000c800000 */
[----:B------:R-:W-:Y:S02]  /*6ae0*/  @!UP0 UIADD3 UR4, UPT, UPT, -UR7, UR6, URZ ;  /* 0x0000000607048290 */ /* 0x000fe4000fffe1ff */
[----:B------:R-:W-:Y:S02]  /*6af0*/  @!UP0 UIADD3 UR6, UPT, UPT, UR7, -UR6, URZ ;  /* 0x8000000607068290 */ /* 0x000fe4000fffe0ff */
[----:B------:R-:W-:Y:S02]  /*6b00*/  @!UP0 UIMAD UR37, UR4, UR5, UR37 ;  /* 0x00000005042582a4 */ /* 0x000fe4000f8e0225 */
[----:B------:R-:W-:Y:S02]  /*6b10*/  @!UP0 UIMAD UR36, UR6, UR14, UR36 ;  /* 0x0000000e062482a4 */ /* 0x000fe4000f8e0224 */
[----:B------:R-:W-:Y:S09]  /*6b20*/  ULOP3.LUT UP0, URZ, UR11, 0x1b0, URZ, 0xc0, !UPT ;  /* 0x000001b00bff7892 */ /* 0x000ff2000f80c0ff */
[----:B------:R-:W-:Y:S05]  /*6b30*/  BRA.U !UP0, `(.L_x_110) ;  /* 0x00000001087c7547 */ /* 0x000fea000b800000 */
[----:B------:R-:W1:Y:S01]  /*6b40*/  LDCU.64 UR8, c[0x4][0x80] ;  /* 0x01001000ff0877ac */ /* 0x000e620008000a00 */
[----:B------:R-:W-:Y:S01]  /*6b50*/  MOV R2, 0x0 ;  /* 0x0000000000027802 */ /* 0x000fe20000000f00 */
[----:B------:R-:W-:Y:S02]  /*6b60*/  HFMA2 R12, -RZ, RZ, 0, 5.9604644775390625e-08 ;  /* 0x00000001ff0c7431 */ /* 0x000fe400000001ff */
[----:B------:R-:W-:Y:S01]  /*6b70*/  IMAD.MOV.U32 R8, RZ, RZ, 0x70 ;  /* 0x00000070ff087424 */ /* 0x000fe200078e00ff */
[----:B------:R2:W3:Y:S01]  /*6b80*/  LDC.64 R14, c[0x4][R2] ;  /* 0x01000000020e7b82 */ /* 0x0004e20000000a00 */
[----:B------:R-:W4:Y:S01]  /*6b90*/  LDCU.64 UR6, c[0x4][0x88] ;  /* 0x01001100ff0677ac */ /* 0x000f220008000a00 */
[----:B------:R-:W-:Y:S01]  /*6ba0*/  IMAD.MOV.U32 R13, RZ, RZ, RZ ;  /* 0x000000ffff0d7224 */ /* 0x000fe200078e00ff */
[----:B------:R-:W2:Y:S01]  /*6bb0*/  LDCU.64 UR4, c[0x4][0x8] ;  /* 0x01000100ff0477ac */ /* 0x000ea20008000a00 */
[----:B-1----:R-:W-:Y:S01]  /*6bc0*/  MOV R5, UR9 ;  /* 0x0000000900057c02 */ /* 0x002fe20008000f00 */
[----:B------:R-:W-:Y:S01]  /*6bd0*/  IMAD.U32 R4, RZ, RZ, UR8 ;  /* 0x00000008ff047e24 */ /* 0x000fe2000f8e00ff */
[----:B----4-:R-:W-:Y:S01]  /*6be0*/  MOV R7, UR7 ;  /* 0x0000000700077c02 */ /* 0x010fe20008000f00 */
[----:B------:R-:W-:Y:S01]  /*6bf0*/  IMAD.U32 R6, RZ, RZ, UR6 ;  /* 0x00000006ff067e24 */ /* 0x000fe2000f8e00ff */
[----:B--2---:R-:W-:Y:S01]  /*6c00*/  MOV R11, UR5 ;  /* 0x00000005000b7c02 */ /* 0x004fe20008000f00 */
[----:B------:R-:W-:Y:S02]  /*6c10*/  IMAD.U32 R10, RZ, RZ, UR4 ;  /* 0x00000004ff0a7e24 */ /* 0x000fe4000f8e00ff */
[----:B------:R-:W-:Y:S07]  /*6c20*/  LEPC R20, `(.L_x_111) ;  /* 0x000000001014794e */ /* 0x000fee0000000000 */
[----:B---3-5:R-:W-:Y:S05]  /*6c30*/  CALL.ABS.NOINC R14 ;  /* 0x000000000e007343 */ /* 0x028fea0003c00000 */
.L_x_111:
[----:B------:R-:W1:Y:S01]  /*6c40*/  LDCU.64 UR8, c[0x4][0x80] ;  /* 0x01001000ff0877ac */ /* 0x000e620008000a00 */
[----:B------:R-:W2:Y:S01]  /*6c50*/  LDC.64 R2, c[0x4][R2] ;  /* 0x0100000002027b82 */ /* 0x000ea20000000a00 */
[----:B------:R-:W-:Y:S02]  /*6c60*/  HFMA2 R12, -RZ, RZ, 0, 5.9604644775390625e-08 ;  /* 0x00000001ff0c7431 */ /* 0x000fe400000001ff */
[----:B------:R-:W-:Y:S02]  /*6c70*/  IMAD.MOV.U32 R8, RZ, RZ, 0x70 ;  /* 0x00000070ff087424 */ /* 0x000fe400078e00ff */
[----:B------:R-:W-:Y:S01]  /*6c80*/  IMAD.MOV.U32 R13, RZ, RZ, RZ ;  /* 0x000000ffff0d7224 */ /* 0x000fe200078e00ff */
[----:B------:R-:W3:Y:S01]  /*6c90*/  LDCU.64 UR6, c[0x4][0x88] ;  /* 0x01001100ff0677ac */ /* 0x000ee20008000a00 */
[----:B------:R-:W4:Y:S01]  /*6ca0*/  LDCU.64 UR4, c[0x4][0x8] ;  /* 0x01000100ff0477ac */ /* 0x000f220008000a00 */
[----:B-1----:R-:W-:Y:S02]  /*6cb0*/  MOV R4, UR8 ;  /* 0x0000000800047c02 */ /* 0x002fe40008000f00 */
[----:B------:R-:W-:Y:S02]  /*6cc0*/  MOV R5, UR9 ;  /* 0x0000000900057c02 */ /* 0x000fe40008000f00 */
[----:B---3--:R-:W-:Y:S01]  /*6cd0*/  MOV R7, UR7 ;  /* 0x0000000700077c02 */ /* 0x008fe20008000f00 */
[----:B------:R-:W-:Y:S01]  /*6ce0*/  IMAD.U32 R6, RZ, RZ, UR6 ;  /* 0x00000006ff067e24 */ /* 0x000fe2000f8e00ff */
[----:B----4-:R-:W-:Y:S01]  /*6cf0*/  MOV R11, UR5 ;  /* 0x00000005000b7c02 */ /* 0x010fe20008000f00 */
[----:B------:R-:W-:Y:S02]  /*6d00*/  IMAD.U32 R10, RZ, RZ, UR4 ;  /* 0x00000004ff0a7e24 */ /* 0x000fe4000f8e00ff */
[----:B------:R-:W-:Y:S07]  /*6d10*/  LEPC R20, `(.L_x_110) ;  /* 0x000000001014794e */ /* 0x000fee0000000000 */
[----:B--2---:R-:W-:Y:S05]  /*6d20*/  CALL.ABS.NOINC R2 ;  /* 0x0000000002007343 */ /* 0x004fea0003c00000 */
.L_x_110:
[----:B------:R-:W-:Y:S02]  /*6d30*/  R2UR UR6, R88 ;  /* 0x00000000580672ca */ /* 0x000fe400000e0000 */
[----:B------:R-:W-:Y:S02]  /*6d40*/  R2UR UR5, R100 ;  /* 0x00000000640572ca */ /* 0x000fe400000e0000 */
[----:B------:R-:W-:Y:S02]  /*6d50*/  R2UR UR4, R99 ;  /* 0x00000000630472ca */ /* 0x000fe400000e0000 */
[----:B------:R-:W-:Y:S02]  /*6d60*/  ISETP.NE.U32.AND P4, PT, R78, RZ, PT ;  /* 0x000000ff4e00720c */ /* 0x000fe40003f85070 */
[----:B------:R-:W-:Y:S02]  /*6d70*/  ISETP.NE.U32.AND P2, PT, RZ, UR60, PT ;  /* 0x0000003cff007c0c */ /* 0x000fe4000bf45070 */
[----:B------:R-:W-:Y:S02]  /*6d80*/  ISETP.NE.AND.EX P4, PT, R79, RZ, PT, P4 ;  /* 0x000000ff4f00720c */ /* 0x000fe40003f85340 */
[----:B------:R-:W-:Y:S01]  /*6d90*/  ISETP.NE.AND.EX P2, PT, RZ, UR61, PT, P2 ;  /* 0x0000003dff007c0c */ /* 0x000fe2000bf45320 */
[----:B------:R-:W-:Y:S02]  /*6da0*/  UISETP.NE.AND UP2, UPT, UR6, URZ, UPT ;  /* 0x000000ff0600728c */ /* 0x000fe4000bf45270 */
[----:B------:R-:W-:Y:S04]  /*6db0*/  UISETP.NE.U32.AND UP0, UPT, UR5, URZ, UPT ;  /* 0x000000ff0500728c */ /* 0x000fe8000bf05070 */
[----:B------:R-:W-:Y:S01]  /*6dc0*/  UISETP.NE.AND.EX UP1, UPT, UR4, URZ, UPT, UP0 ;  /* 0x000000ff0400728c */ /* 0x000fe2000bf25300 */
[----:B------:R-:W-:Y:S01]  /*6dd0*/  PLOP3.LUT P1, PT, PT, PT, UP2, 0x80, 0x8 ;  /* 0x000000000008781c */ /* 0x000fe20003f2f028 */
[----:B------:R-:W-:Y:S03]  /*6de0*/  UPLOP3.LUT UP0, UPT, UPT, UPT, UPT, 0x40, 0x4 ;  /* 0x000000000004789c */ /* 0x000fe60003f0e870 */
[----:B------:R-:W-:Y:S06]  /*6df0*/  @UP2 UPLOP3.LUT UP0, UPT, UPT, UPT, UP1, 0x80, 0x8 ;  /* 0x000000000008289c */ /* 0x000fec0003f0f010 */
[----:B------:R-:W-:Y:S01]  /*6e00*/  PLOP3.LUT P0, PT, PT, PT, UP0, 0x80, 0x8 ;  /* 0x000000000008781c */ /* 0x000fe20003f0f008 */
[----:B------:R-:W-:Y:S01]  /*6e10*/  @!UPT UIADD3 URZ, UPT, UPT, URZ, URZ, URZ ;  /* 0x000000fffffff290 */ /* 0x000fe2000fffe0ff */
[----:B------:R-:W-:Y:S11]  /*6e20*/  BRA.U !UP1, `(.L_x_112) ;  /* 0x0000000109407547 */ /* 0x000ff6000b800000 */
[----:B------:R-:W-:Y:S01]  /*6e30*/  UISETP.NE.U32.AND UP0, UPT, UR60, URZ, UPT ;  /* 0x000000ff3c00728c */ /* 0x000fe2000bf05070 */
[----:B------:R-:W-:Y:S01]  /*6e40*/  R2UR UR6, R100 ;  /* 0x00000000640672ca */ /* 0x000fe200000e0000 */
[----:B------:R-:W1:Y:S01]  /*6e50*/  LDCU.64 UR8, c[0x0][0x358] ;  /* 0x00006b00ff0877ac */ /* 0x000e620008000a00 */
[----:B------:R-:W-:Y:S02]  /*6e60*/  HFMA2 R84, -RZ, RZ, 0, 5.9604644775390625e-08 ;  /* 0x00000001ff547431 */ /* 0x000fe400000001ff */
[----:B------:R-:W-:Y:S01]  /*6e70*/  IMAD.MOV.U32 R0, RZ, RZ, 0x1 ;  /* 0x00000001ff007424 */ /* 0x000fe200078e00ff */
[----:B------:R-:W-:Y:S06]  /*6e80*/  UISETP.NE.AND.EX UP0, UPT, UR61, URZ, UPT, UP0 ;  /* 0x000000ff3d00728c */ /* 0x000fec000bf05300 */
[----:B------:R-:W-:Y:S05]  /*6e90*/  PLOP3.LUT P3, PT, PT, PT, UP0, 0x80, 0x8 ;  /* 0x000000000008781c */ /* 0x000fea0003f6f008 */
[----:B------:R-:W2:Y:S01]  /*6ea0*/  @UP0 LDCU.64 UR4, c[0x0][0xc88] ;  /* 0x00019100ff0407ac */ /* 0x000ea20008000a00 */
[----:B------:R-:W-:Y:S07]  /*6eb0*/  @UP0 UIMAD UR6, UR44, UR6, URZ ;  /* 0x000000062c0602a4 */ /* 0x000fee000f8e02ff */
[----:B------:R-:W-:Y:S01]  /*6ec0*/  @!P3 PRMT R84, R0, 0x7610, R84 ;  /* 0x000076100054b816 */ /* 0x000fe20000000054 */
[----:B--2---:R-:W-:Y:S06]  /*6ed0*/  @UP0 UIMAD.WIDE UR4, UR6, 0x4, UR4 ;  /* 0x00000004060408a5 */ /* 0x004fec000f8e0204 */
[----:B------:R-:W-:Y:S02]  /*6ee0*/  IMAD.U32 R2, RZ, RZ, UR4 ;  /* 0x00000004ff027e24 */ /* 0x000fe4000f8e00ff */
[----:B------:R-:W-:Y:S03]  /*6ef0*/  IMAD.U32 R3, RZ, RZ, UR5 ;  /* 0x00000005ff037e24 */ /* 0x000fe6000f8e00ff */
[----:B------:R-:W2:Y:S02]  /*6f00*/  @!UP0 LDCU UR4, c[0x0][0xc80] ;  /* 0x00019000ff0487ac */ /* 0x000ea40008000800 */
[----:B-1---5:R1:W5:Y:S02]  /*6f10*/  @P3 LDG.E R41, desc[UR8][R2.64] ;  /* 0x0000000802293981 */ /* 0x022364000c1e1900 */
[----:B-12---:R-:W-:Y:S02]  /*6f20*/  @!P3 MOV R41, UR4 ;  /* 0x000000040029bc02 */ /* 0x006fe40008000f00 */
.L_x_112:
[----:B------:R-:W-:Y:S05]  /*6f30*/  @!P4 BRA `(.L_x_113) ;  /* 0x000000000024c947 */ /* 0x000fea0003800000 */
[----:B------:R-:W-:Y:S01]  /*6f40*/  ISETP.NE.U32.AND P3, PT, R76, RZ, PT ;  /* 0x000000ff4c00720c */ /* 0x000fe20003f65070 */
[----:B------:R-:W1:Y:S03]  /*6f50*/  LDCU.64 UR4, c[0x0][0x358] ;  /* 0x00006b00ff0477ac */ /* 0x000e660008000a00 */
[----:B------:R-:W-:Y:S11]  /*6f60*/  ISETP.NE.AND.EX P3, PT, R77, RZ, PT, P3 ;  /* 0x000000ff4d00720c */ /* 0x000ff60003f65330 */
[----:B------:R-:W-:Y:S02]  /*6f70*/  @!UPT UIADD3 URZ, UPT, UPT, URZ, URZ, URZ ;  /* 0x000000fffffff290 */ /* 0x000fe4000fffe0ff */
[----:B------:R-:W2:Y:S01]  /*6f80*/  @P3 LDC.64 R2, c[0x0][0xca8] ;  /* 0x00032a00ff023b82 */ /* 0x000ea20000000a00 */
[----:B------:R-:W-:Y:S04]  /*6f90*/  @P3 IMAD R0, R78, UR44, RZ ;  /* 0x0000002c4e003c24 */ /* 0x000fe8000f8e02ff */
[----:B--2---:R-:W-:Y:S05]  /*6fa0*/  @P3 IMAD.WIDE R2, R0, 0x4, R2 ;  /* 0x0000000400023825 */ /* 0x004fea00078e0202 */
[----:B-1---5:R1:W5:Y:S02]  /*6fb0*/  @P3 LDG.E R38, desc[UR4][R2.64] ;  /* 0x0000000402263981 */ /* 0x022364000c1e1900 */
[----:B-1----:R-:W2:Y:S02]  /*6fc0*/  @!P3 LDC R38, c[0x0][0xca0] ;  /* 0x00032800ff26bb82 */ /* 0x002ea40000000800 */
.L_x_113:
[----:B-----5:R-:W-:Y:S01]  /*6fd0*/  FSETP.NEU.AND P3, PT, R41, RZ, PT ;  /* 0x000000ff2900720b */ /* 0x020fe20003f6d000 */
[----:B------:R-:W-:Y:S01]  /*6fe0*/  ULOP3.LUT UR4, UR54, 0x1, URZ, 0x3c, !UPT ;  /* 0x0000000136047892 */ /* 0x000fe2000f8e3cff */
[----:B------:R-:W-:Y:S01]  /*6ff0*/  SEL R4, RZ, 0xffffffff, P2 ;  /* 0xffffffffff047807 */ /* 0x000fe20001000000 */
[----:B------:R-:W-:Y:S01]  /*7000*/  IMAD.U32 R110, RZ, RZ, UR46 ;  /* 0x0000002eff6e7e24 */ /* 0x000fe2000f8e00ff */
[----:B------:R-:W-:Y:S01]  /*7010*/  @P1 LOP3.LUT P2, RZ, R84, 0xff, RZ, 0xc0, !PT ;  /* 0x000000ff54ff1812 */ /* 0x000fe2000784c0ff */
[----:B------:R-:W-:Y:S01]  /*7020*/  IMAD.SHL.U32 R81, R93, 0x10, RZ ;  /* 0x000000105d517824 */ /* 0x000fe200078e00ff */
[----:B------:R-:W-:Y:S01]  /*7030*/  @P1 SEL R3, RZ, 0xffffffff, P3 ;  /* 0xffffffffff031807 */ /* 0x000fe20001800000 */
[----:B------:R-:W-:Y:S01]  /*7040*/  IMAD.U32 R111, RZ, RZ, UR4 ;  /* 0x00000004ff6f7e24 */ /* 0x000fe2000f8e00ff */
[----:B------:R-:W-:Y:S01]  /*7050*/  LEA R89, R36, UR47, 0x3 ;  /* 0x0000002f24597c11 */ /* 0x000fe2000f8e18ff */
[----:B------:R-:W-:Y:S01]  /*7060*/  IMAD.SHL.U32 R110, R110, 0x2000, RZ ;  /* 0x000020006e6e7824 */ /* 0x000fe200078e00ff */
[----:B------:R-:W-:Y:S01]  /*7070*/  @P0 SEL R3, R4, R3, !P2 ;  /* 0x0000000304030207 */ /* 0x000fe20005000000 */
[----:B------:R-:W-:Y:S01]  /*7080*/  IMAD.SHL.U32 R80, R92, 0x10, RZ ;  /* 0x000000105c507824 */ /* 0x000fe200078e00ff */
[----:B------:R-:W-:Y:S01]  /*7090*/  SHF.L.U32 R2, R95, 0x1f, RZ ;  /* 0x0000001f5f027819 */ /* 0x000fe200000006ff */
[----:B------:R-:W-:Y:S01]  /*70a0*/  IMAD.IADD R82, R97, 0x1, R110 ;  /* 0x0000000161527824 */ /* 0x000fe200078e026e */
[----:B------:R-:W-:Y:S01]  /*70b0*/  @P1 LOP3.LUT R3, R3, 0x1, RZ, 0xc0, !PT ;  /* 0x0000000103031812 */ /* 0x000fe200078ec0ff */
[----:B------:R-:W-:Y:S01]  /*70c0*/  BSSY B1, `(.L_x_114) ;  /* 0x0000039000017945 */ /* 0x000fe20003800000 */
[----:B------:R-:W-:Y:S01]  /*70d0*/  PLOP3.LUT P2, PT, PT, PT, UP1, 0x80, 0x8 ;  /* 0x000000000008781c */ /* 0x000fe20003f4f018 */
[----:B------:R-:W-:Y:S01]  /*70e0*/  IMAD.IADD R83, R82, 0x1, R81 ;  /* 0x0000000152537824 */ /* 0x000fe200078e0251 */
[----:B------:R-:W-:Y:S01]  /*70f0*/  ISETP.NE.U32.OR P5, PT, R3, 0x1, !P1 ;  /* 0x000000010300780c */ /* 0x000fe20004fa5470 */
[----:B------:R-:W-:Y:S01]  /*7100*/  IMAD.U32 R3, RZ, RZ, UR46 ;  /* 0x0000002eff037e24 */ /* 0x000fe2000f8e00ff */
[----:B------:R-:W-:Y:S01]  /*7110*/  LOP3.LUT P4, R90, R84, 0xff, RZ, 0xc0, !PT ;  /* 0x000000ff545a7812 */ /* 0x000fe2000788c0ff */
[----:B------:R-:W-:Y:S01]  /*7120*/  IMAD.MOV.U32 R109, RZ, RZ, 0x1 ;  /* 0x00000001ff6d7424 */ /* 0x000fe200078e00ff */
[----:B------:R-:W-:Y:S01]  /*7130*/  P2R R108, PR, RZ, 0x20 ;  /* 0x00000020ff6c7803 */ /* 0x000fe20000000000 */
[----:B------:R-:W-:Y:S01]  /*7140*/  IMAD R39, R36, 0x40, R37 ;  /* 0x0000004024277824 */ /* 0x000fe200078e0225 */
[----:B------:R-:W-:Y:S01]  /*7150*/  LEA R0, R3, UR47, 0x3 ;  /* 0x0000002f03007c11 */ /* 0x000fe2000f8e18ff */
[----:B------:R-:W-:Y:S01]  /*7160*/  IMAD.U32 R112, RZ, RZ, UR46 ;  /* 0x0000002eff707e24 */ /* 0x000fe2000f8e00ff */
[----:B------:R-:W-:Y:S02]  /*7170*/  SEL R3, RZ, 0xffffffff, P3 ;  /* 0xffffffffff037807 */ /* 0x000fe40001800000 */
[----:B------:R-:W-:Y:S02]  /*7180*/  CS2R R74, SRZ ;  /* 0x00000000004a7805 */ /* 0x000fe4000001ff00 */
[----:B------:R-:W-:Y:S02]  /*7190*/  CS2R R72, SRZ ;  /* 0x0000000000487805 */ /* 0x000fe4000001ff00 */
[----:B------:R-:W-:Y:S02]  /*71a0*/  CS2R R66, SRZ ;  /* 0x0000000000427805 */ /* 0x000fe4000001ff00 */
[----:B------:R-:W-:Y:S02]  /*71b0*/  @P2 SEL R3, R4, R3, !P4 ;  /* 0x0000000304032207 */ /* 0x000fe40006000000 */
[----:B------:R-:W-:Y:S02]  /*71c0*/  CS2R R64, SRZ ;  /* 0x0000000000407805 */ /* 0x000fe4000001ff00 */
[----:B------:R-:W-:Y:S02]  /*71d0*/  @P5 SHF.L.U32 R5, R111, 0x1f, RZ ;  /* 0x0000001f6f055819 */ /* 0x000fe400000006ff */
[----:B------:R-:W-:Y:S02]  /*71e0*/  CS2R R58, SRZ ;  /* 0x00000000003a7805 */ /* 0x000fe4000001ff00 */
[----:B------:R-:W-:Y:S02]  /*71f0*/  LOP3.LUT R3, R3, 0x1, RZ, 0xc0, !PT ;  /* 0x0000000103037812 */ /* 0x000fe400078ec0ff */
[----:B------:R-:W-:Y:S01]  /*7200*/  CS2R R56, SRZ ;  /* 0x0000000000387805 */ /* 0x000fe2000001ff00 */
[----:B------:R-:W1:Y:S01]  /*7210*/  @P5 SYNCS.PHASECHK.TRANS64.TRYWAIT P1, [R0+URZ+0x90], R5 ;  /* 0x00009005000055a7 */ /* 0x000e6200080211ff */
[----:B------:R-:W-:Y:S02]  /*7220*/  CS2R R50, SRZ ;  /* 0x0000000000327805 */ /* 0x000fe4000001ff00 */
[----:B------:R-:W-:Y:S02]  /*7230*/  ISETP.NE.U32.AND P2, PT, R3, 0x1, PT ;  /* 0x000000010300780c */ /* 0x000fe40003f45070 */
[----:B------:R-:W-:Y:S01]  /*7240*/  CS2R R48, SRZ ;  /* 0x0000000000307805 */ /* 0x000fe2000001ff00 */
[----:B------:R-:W-:Y:S01]  /*7250*/  IMAD.IADD R47, R82, 0x1, R80 ;  /* 0x00000001522f7824 */ /* 0x000fe200078e0250 */
[----:B------:R-:W-:Y:S01]  /*7260*/  P2R R113, PR, RZ, 0x4 ;  /* 0x00000004ff717803 */ /* 0x000fe20000000000 */
[----:B------:R-:W-:Y:S01]  /*7270*/  IMAD.IADD R46, R96, 0x1, R83 ;  /* 0x00000001602e7824 */ /* 0x000fe200078e0253 */
[----:B------:R3:W4:Y:S01]  /*7280*/  SYNCS.PHASECHK.TRANS64.TRYWAIT P0, [R89+URZ+0xf0], R2 ;  /* 0x0000f002590075a7 */ /* 0x00072200080011ff */
[----:B-1----:R-:W-:Y:S01]  /*7290*/  @P5 SEL R109, RZ, 0x1, !P1 ;  /* 0x00000001ff6d5807 */ /* 0x002fe20004800000 */
[----:B---3--:R-:W-:Y:S06]  /*72a0*/  @!P5 BRA `(.L_x_115) ;  /* 0x000000000068d947 */ /* 0x008fec0003800000 */
[----:B------:R-:W-:Y:S01]  /*72b0*/  ISETP.NE.AND P1, PT, R109, RZ, PT ;  /* 0x000000ff6d00720c */ /* 0x000fe20003f25270 */
[----:B------:R-:W-:Y:S01]  /*72c0*/  BSSY B0, `(.L_x_116) ;  /* 0x000000d000007945 */ /* 0x000fe20003800000 */
[----:B------:R-:W-:Y:S02]  /*72d0*/  CS2R R50, SRZ ;  /* 0x0000000000327805 */ /* 0x000fe4000001ff00 */
[----:B------:R-:W-:Y:S02]  /*72e0*/  CS2R R48, SRZ ;  /* 0x0000000000307805 */ /* 0x000fe4000001ff00 */
[----:B------:R-:W-:Y:S02]  /*72f0*/  CS2R R58, SRZ ;  /* 0x00000000003a7805 */ /* 0x000fe4000001ff00 */
[----:B------:R-:W-:Y:S02]  /*7300*/  CS2R R56, SRZ ;  /* 0x0000000000387805 */ /* 0x000fe4000001ff00 */
[----:B------:R-:W-:Y:S02]  /*7310*/  CS2R R66, SRZ ;  /* 0x0000000000427805 */ /* 0x000fe4000001ff00 */
[----:B------:R-:W-:Y:S02]  /*7320*/  CS2R R64, SRZ ;  /* 0x0000000000407805 */ /* 0x000fe4000001ff00 */
[----:B------:R-:W-:Y:S02]  /*7330*/  CS2R R74, SRZ ;  /* 0x00000000004a7805 */ /* 0x000fe4000001ff00 */
[----:B------:R-:W-:Y:S01]  /*7340*/  CS2R R72, SRZ ;  /* 0x0000000000487805 */ /* 0x000fe2000001ff00 */
[----:B------:R-:W-:Y:S06]  /*7350*/  @P1 BRA `(.L_x_117) ;  /* 0x00000000000c1947 */ /* 0x000fec0003800000 */
[----:B------:R-:W-:Y:S04]  /*7360*/  SHF.L.U32 R3, R111, 0x1f, RZ ;  /* 0x0000001f6f037819 */ /* 0x000fe800000006ff */
[----:B------:R-:W1:Y:S02]  /*7370*/  SYNCS.PHASECHK.TRANS64.TRYWAIT P1, [R0+URZ+0x90], R3 ;  /* 0x00009003000075a7 */ /* 0x000e6400080211ff */
[----:B-1----:R-:W-:Y:S05]  /*7380*/  @!P1 BRA `(.L_x_118) ;  /* 0x0000002400fc9947 */ /* 0x002fea0003800000 */
.L_x_117:
[----:B------:R-:W-:Y:S05]  /*7390*/  BSYNC B0 ;  /* 0x0000000000007941 */ /* 0x000fea0003800000 */
.L_x_116:
[----:B------:R-:W-:Y:S01]  /*73a0*/  ISETP.NE.AND P1, PT, R113, RZ, PT ;  /* 0x000000ff7100720c */ /* 0x000fe20003f25270 */
[----:B------:R-:W-:Y:S04]  /*73b0*/  UIADD3 UR4, UPT, UPT, UR46, 0x1, URZ ;  /* 0x000000012e047890 */ /* 0x000fe8000fffe0ff */
[----:B------:R-:W-:Y:S04]  /*73c0*/  UISETP.NE.AND UP0, UPT, UR4, 0x3, UPT ;  /* 0x000000030400788c */ /* 0x000fe8000bf05270 */
[----:B------:R-:W-:Y:S02]  /*73d0*/  USEL UR5, URZ, 0x1, UP0 ;  /* 0x00000001ff057887 */ /* 0x000fe40008000000 */
[----:B------:R-:W-:Y:S02]  /*73e0*/  USEL UR4, UR4, URZ, UP0 ;  /* 0x000000ff04047287 */ /* 0x000fe40008000000 */
[----:B------:R3:W1:Y:S02]  /*73f0*/  @P1 LDS.128 R48, [R82] ;  /* 0x0000000052301984 */ /* 0x0006640000000c00 */
[----:B------:R-:W-:Y:S02]  /*7400*/  LOP3.LUT R111, R111, UR5, RZ, 0x3c, !PT ;  /* 0x000000056f6f7c12 */ /* 0x000fe4000f8e3cff */
[----:B------:R3:W1:Y:S01]  /*7410*/  @P1 LDS.128 R56, [R83+0x10] ;  /* 0x0000100053381984 */ /* 0x0006620000000c00 */
[----:B------:R-:W-:Y:S03]  /*7420*/  IMAD.U32 R112, RZ, RZ, UR4 ;  /* 0x00000004ff707e24 */ /* 0x000fe6000f8e00ff */
[----:B------:R3:W1:Y:S04]  /*7430*/  @P1 LDS.128 R64, [R47+0x20] ;  /* 0x000020002f401984 */ /* 0x0006680000000c00 */
[----:B------:R3:W1:Y:S02]  /*7440*/  @P1 LDS.128 R72, [R46+0x10] ;  /* 0x000010002e481984 */ /* 0x0006640000000c00 */
.L_x_115:
[----:B------:R-:W-:Y:S05]  /*7450*/  BSYNC B1 ;  /* 0x0000000000017941 */ /* 0x000fea0003800000 */
.L_x_114:
[----:B-1----:R-:W-:Y:S04]  /*7460*/  SHF.R.U32.HI R0, RZ, 0x15, R39 ;  /* 0x00000015ff007819 */ /* 0x002fe80000011627 */
[----:B------:R-:W-:Y:S01]  /*7470*/  LOP3.LUT P1, RZ, R0, 0x3, R85, 0x48, !PT ;  /* 0x0000000300ff7812 */ /* 0x000fe20007824855 */
[----:B------:R-:W-:Y:S01]  /*7480*/  @!UPT UIADD3 URZ, UPT, UPT, URZ, URZ, URZ ;  /* 0x000000fffffff290 */ /* 0x000fe2000fffe0ff */
[----:B----4-:R-:W-:Y:S11]  /*7490*/  @P0 BRA `(.L_x_119) ;  /* 0x0000000000080947 */ /* 0x010ff60003800000 */
[----:B------:R-:W1:Y:S02]  /*74a0*/  SYNCS.PHASECHK.TRANS64.TRYWAIT P0, [R89+URZ+0xf0], R2 ;  /* 0x0000f002590075a7 */ /* 0x000e6400080011ff */
[----:B-1----:R-:W-:Y:S05]  /*74b0*/  @!P0 BRA `(.L_x_120) ;  /* 0x0000002400c48947 */ /* 0x002fea0003800000 */
.L_x_119:
[----:B------:R-:W-:Y:S05]  /*74c0*/  @!P1 BRA `(.L_x_121) ;  /* 0x0000000000409947 */ /* 0x000fea0003800000 */
[----:B------:R-:W4:Y:S01]  /*74d0*/  LDCU.64 UR8, c[0x4][0x70] ;  /* 0x01000e00ff0877ac */ /* 0x000f220008000a00 */
[----:B------:R-:W-:Y:S01]  /*74e0*/  MOV R3, 0x0 ;  /* 0x0000000000037802 */ /* 0x000fe20000000f00 */
[----:B------:R-:W-:Y:S02]  /*74f0*/  HFMA2 R12, -RZ, RZ, 0, 5.9604644775390625e-08 ;  /* 0x00000001ff0c7431 */ /* 0x000fe400000001ff */
[----:B------:R-:W-:Y:S02]  /*7500*/  IMAD.MOV.U32 R8, RZ, RZ, 0x192 ;  /* 0x00000192ff087424 */ /* 0x000fe400078e00ff */
[----:B------:R-:W-:Y:S01]  /*7510*/  IMAD.MOV.U32 R13, RZ, RZ, RZ ;  /* 0x000000ffff0d7224 */ /* 0x000fe200078e00ff */
[----:B------:R-:W5:Y:S01]  /*7520*/  LDCU.64 UR6, c[0x4][0x78] ;  /* 0x01000f00ff0677ac */ /* 0x000f620008000a00 */
[----:B-1----:R-:W1:Y:S01]  /*7530*/  LDC.64 R2, c[0x4][R3] ;  /* 0x0100000003027b82 */ /* 0x002e620000000a00 */
[----:B------:R-:W2:Y:S01]  /*7540*/  LDCU.64 UR4, c[0x4][0x10] ;  /* 0x01000200ff0477ac */ /* 0x000ea20008000a00 */
[----:B----4-:R-:W-:Y:S01]  /*7550*/  MOV R5, UR9 ;  /* 0x0000000900057c02 */ /* 0x010fe20008000f00 */
[----:B------:R-:W-:Y:S01]  /*7560*/  IMAD.U32 R4, RZ, RZ, UR8 ;  /* 0x00000008ff047e24 */ /* 0x000fe2000f8e00ff */
[----:B-----5:R-:W-:Y:S01]  /*7570*/  MOV R7, UR7 ;  /* 0x0000000700077c02 */ /* 0x020fe20008000f00 */
[----:B------:R-:W-:Y:S01]  /*7580*/  IMAD.U32 R6, RZ, RZ, UR6 ;  /* 0x00000006ff067e24 */ /* 0x000fe2000f8e00ff */
[----:B--2---:R-:W-:Y:S01]  /*7590*/  MOV R11, UR5 ;  /* 0x00000005000b7c02 */ /* 0x004fe20008000f00 */
[----:B------:R-:W-:Y:S02]  /*75a0*/  IMAD.U32 R10, RZ, RZ, UR4 ;  /* 0x00000004ff0a7e24 */ /* 0x000fe4000f8e00ff */
[----:B------:R-:W-:Y:S07]  /*75b0*/  LEPC R20, `(.L_x_121) ;  /* 0x000000001014794e */ /* 0x000fee0000000000 */
[----:B-1-3--:R-:W-:Y:S05]  /*75c0*/  CALL.ABS.NOINC R2 ;  /* 0x0000000002007343 */ /* 0x00afea0003c00000 */
.L_x_121:
[C---:B------:R-:W-:Y:S01]  /*75d0*/  SHF.L.U32 R40, R48.reuse, 0x10, RZ ;  /* 0x0000001030287819 */ /* 0x040fe200000006ff */
[----:B------:R-:W-:Y:S05]  /*75e0*/  WARPSYNC.ALL ;  /* 0x0000000000007948 */ /* 0x000fea0003800000 */
[----:B------:R-:W-:Y:S01]  /*75f0*/  R2UR UR4, R39 ;  /* 0x00000000270472ca */ /* 0x000fe200000e0000 */
[----:B------:R-:W-:Y:S01]  /*7600*/  BSSY.RECONVERGENT B0, `(.L_x_122) ;  /* 0x0000087000007945 */ /* 0x000fe20003800200 */
[----:B------:R-:W-:Y:S02]  /*7610*/  LOP3.LUT R43, R48, 0xffff0000, RZ, 0xc0, !PT ;  /* 0xffff0000302b7812 */ /* 0x000fe400078ec0ff */
[----:B------:R-:W-:Y:S02]  /*7620*/  SHF.L.U32 R42, R49, 0x10, RZ ;  /* 0x00000010312a7819 */ /* 0x000fe400000006ff */
[----:B------:R-:W-:Y:S02]  /*7630*/  SHF.L.U32 R45, R51, 0x10, RZ ;  /* 0x00000010332d7819 */ /* 0x000fe400000006ff */
[----:B------:R-:W-:Y:S02]  /*7640*/  LOP3.LUT R44, R75, 0xffff0000, RZ, 0xc0, !PT ;  /* 0xffff00004b2c7812 */ /* 0x000fe400078ec0ff */
[----:B------:R-:W-:Y:S03]  /*7650*/  ISETP.NE.AND P0, PT, R98, RZ, PT ;  /* 0x000000ff6200720c */ /* 0x000fe60003f05270 */
[----:B------:R-:W2:Y:S02]  /*7660*/  LDTM.x32 R4, tmem[UR4] ;  /* 0x00000004000479ee */ /* 0x000ea400082c0000 */
[C---:B--2---:R-:W-:Y:S01]  /*7670*/  FMUL R0, R38.reuse, R4 ;  /* 0x0000000426007220 */ /* 0x044fe20000400000 */
[C---:B-1----:R-:W-:Y:S01]  /*7680*/  FMUL R2, R38.reuse, R5 ;  /* 0x0000000526027220 */ /* 0x042fe20000400000 */
[C---:B------:R-:W-:Y:S01]  /*7690*/  FMUL R3, R38.reuse, R6 ;  /* 0x0000000626037220 */ /* 0x040fe20000400000 */
[----:B------:R-:W-:Y:S01]  /*76a0*/  FMUL R7, R38, R7 ;  /* 0x0000000726077220 */ /* 0x000fe20000400000 */
[----:B------:R-:W-:Y:S01]  /*76b0*/  FFMA R0, R41, R40, R0 ;  /* 0x0000002829007223 */ /* 0x000fe20000000000 */
[----:B------:R-:W-:Y:S01]  /*76c0*/  LOP3.LUT R40, R49, 0xffff0000, RZ, 0xc0, !PT ;  /* 0xffff000031287812 */ /* 0x000fe200078ec0ff */
[C---:B------:R-:W-:Y:S01]  /*76d0*/  FFMA R2, R41.reuse, R43, R2 ;  /* 0x0000002b29027223 */ /* 0x040fe20000000002 */
[C---:B------:R-:W-:Y:S01]  /*76e0*/  SHF.L.U32 R43, R50.reuse, 0x10, RZ ;  /* 0x00000010322b7819 */ /* 0x040fe200000006ff */
[C---:B------:R-:W-:Y:S01]  /*76f0*/  FFMA R3, R41.reuse, R42, R3 ;  /* 0x0000002a29037223 */ /* 0x040fe20000000003 */
[----:B------:R-:W-:Y:S01]  /*7700*/  LOP3.LUT R42, R50, 0xffff0000, RZ, 0xc0, !PT ;  /* 0xffff0000322a7812 */ /* 0x000fe200078ec0ff */
[----:B------:R-:W-:Y:S01]  /*7710*/  FMUL R4, R38, R8 ;  /* 0x0000000826047220 */ /* 0x000fe20000400000 */
[----:B------:R-:W-:Y:S01]  /*7720*/  F2FP.BF16.F32.PACK_AB R52, R2, R0 ;  /* 0x000000000234723e */ /* 0x000fe200000010ff */
[----:B------:R-:W-:Y:S01]  /*7730*/  FFMA R7, R41, R40, R7 ;  /* 0x0000002829077223 */ /* 0x000fe20000000007 */
[----:B------:R-:W-:Y:S01]  /*7740*/  LOP3.LUT R40, R51, 0xffff0000, RZ, 0xc0, !PT ;  /* 0xffff000033287812 */ /* 0x000fe200078ec0ff */
[C---:B------:R-:W-:Y:S01]  /*7750*/  FMUL R5, R38.reuse, R9 ;  /* 0x0000000926057220 */ /* 0x040fe20000400000 */
[C---:B------:R-:W-:Y:S01]  /*7760*/  FMUL R6, R38.reuse, R10 ;  /* 0x0000000a26067220 */ /* 0x040fe20000400000 */
[----:B------:R-:W-:Y:S01]  /*7770*/  FMUL R11, R38, R11 ;  /* 0x0000000b260b7220 */ /* 0x000fe20000400000 */
[----:B------:R-:W-:Y:S01]  /*7780*/  F2FP.BF16.F32.PACK_AB R53, R7, R3 ;  /* 0x000000030735723e */ /* 0x000fe200000010ff */
[C---:B------:R-:W-:Y:S01]  /*7790*/  FFMA R4, R41.reuse, R43, R4 ;  /* 0x0000002b29047223 */ /* 0x040fe20000000004 */
[C---:B------:R-:W-:Y:S01]  /*77a0*/  SHF.L.U32 R43, R56.reuse, 0x10, RZ ;  /* 0x00000010382b7819 */ /* 0x040fe200000006ff */
[----:B------:R-:W-:Y:S01]  /*77b0*/  FFMA R5, R41, R42, R5 ;  /* 0x0000002a29057223 */ /* 0x000fe20000000005 */
[----:B------:R-:W-:Y:S01]  /*77c0*/  LOP3.LUT R42, R57, 0xffff0000, RZ, 0xc0, !PT ;  /* 0xffff0000392a7812 */ /* 0x000fe200078ec0ff */
[----:B------:R-:W-:Y:S01]  /*77d0*/  FFMA R6, R41, R45, R6 ;  /* 0x0000002d29067223 */ /* 0x000fe20000000006 */
[----:B------:R-:W-:Y:S01]  /*77e0*/  SHF.L.U32 R45, R57, 0x10, RZ ;  /* 0x00000010392d7819 */ /* 0x000fe200000006ff */
[----:B------:R-:W-:Y:S01]  /*77f0*/  FFMA R11, R41, R40, R11 ;  /* 0x00000028290b7223 */ /* 0x000fe2000000000b */
[----:B------:R-:W-:Y:S01]  /*7800*/  LOP3.LUT R40, R56, 0xffff0000, RZ, 0xc0, !PT ;  /* 0xffff000038287812 */ /* 0x000fe200078ec0ff */
[C---:B------:R-:W-:Y:S01]  /*7810*/  FMUL R8, R38.reuse, R12 ;  /* 0x0000000c26087220 */ /* 0x040fe20000400000 */
[----:B------:R-:W-:Y:S01]  /*7820*/  F2FP.BF16.F32.PACK_AB R54, R5, R4 ;  /* 0x000000040536723e */ /* 0x000fe200000010ff */
[C---:B------:R-:W-:Y:S01]  /*7830*/  FMUL R9, R38.reuse, R13 ;  /* 0x0000000d26097220 */ /* 0x040fe20000400000 */
[----:B------:R-:W-:Y:S01]  /*7840*/  F2FP.BF16.F32.PACK_AB R55, R11, R6 ;  /* 0x000000060b37723e */ /* 0x000fe200000010ff */
[C---:B------:R-:W-:Y:S01]  /*7850*/  FMUL R10, R38.reuse, R14 ;  /* 0x0000000e260a7220 */ /* 0x040fe20000400000 */
[----:B------:R-:W-:Y:S01]  /*7860*/  FMUL R15, R38, R15 ;  /* 0x0000000f260f7220 */ /* 0x000fe20000400000 */
[----:B------:R-:W-:Y:S01]  /*7870*/  FFMA R8, R41, R43, R8 ;  /* 0x0000002b29087223 */ /* 0x000fe20000000008 */
[----:B------:R-:W-:Y:S01]  /*7880*/  SHF.L.U32 R43, R59, 0x10, RZ ;  /* 0x000000103b2b7819 */ /* 0x000fe200000006ff */
[C---:B------:R-:W-:Y:S01]  /*7890*/  FFMA R9, R41.reuse, R40, R9 ;  /* 0x0000002829097223 */ /* 0x040fe20000000009 */
[C---:B------:R-:W-:Y:S01]  /*78a0*/  SHF.L.U32 R40, R58.reuse, 0x10, RZ ;  /* 0x000000103a287819 */ /* 0x040fe200000006ff */
        /* <DEDUP_REMOVED lines=8> */
[----:B------:R-:W-:Y:S01]  /*7930*/  FMUL R14, R38, R18 ;  /* 0x00000012260e7220 */ /* 0x000fe20000400000 */
[----:B------:R-:W-:Y:S01]  /*7940*/  FFMA R12, R41, R40, R12 ;  /* 0x00000028290c7223 */ /* 0x000fe2000000000c */
[----:B------:R-:W-:Y:S01]  /*7950*/  LOP3.LUT R40, R59, 0xffff0000, RZ, 0xc0, !PT ;  /* 0xffff00003b287812 */ /* 0x000fe200078ec0ff */
[C---:B------:R-:W-:Y:S01]  /*7960*/  FFMA R13, R41.reuse, R42, R13 ;  /* 0x0000002a290d7223 */ /* 0x040fe2000000000d */
[----:B------:R-:W-:Y:S01]  /*7970*/  LOP3.LUT R42, R64, 0xffff0000, RZ, 0xc0, !PT ;  /* 0xffff0000402a7812 */ /* 0x000fe200078ec0ff */
[----:B------:R-:W-:Y:S01]  /*7980*/  FMUL R19, R38, R19 ;  /* 0x0000001326137220 */ /* 0x000fe20000400000 */
[----:B------:R-:W-:Y:S01]  /*7990*/  FFMA R14, R41, R43, R14 ;  /* 0x0000002b290e7223 */ /* 0x000fe2000000000e */
[----:B------:R-:W-:Y:S01]  /*79a0*/  SHF.L.U32 R43, R64, 0x10, RZ ;  /* 0x00000010402b7819 */ /* 0x000fe200000006ff */
[----:B------:R1:W-:Y:S01]  /*79b0*/  STS.128 [R82], R52 ;  /* 0x0000003452007388 */ /* 0x0003e20000000c00 */
[----:B------:R-:W-:Y:S01]  /*79c0*/  F2FP.BF16.F32.PACK_AB R62, R13, R12 ;  /* 0x0000000c0d3e723e */ /* 0x000fe200000010ff */
[C---:B------:R-:W-:Y:S01]  /*79d0*/  FMUL R16, R38.reuse, R20 ;  /* 0x0000001426107220 */ /* 0x040fe20000400000 */
        /* <DEDUP_REMOVED lines=8> */
[C---:B------:R-:W-:Y:S01]  /*7a60*/  FFMA R17, R41.reuse, R42, R17 ;  /* 0x0000002a29117223 */ /* 0x040fe20000000011 */
[----:B------:R-:W-:Y:S01]  /*7a70*/  FFMA R18, R41, R45, R18 ;  /* 0x0000002d29127223 */ /* 0x000fe20000000012 */
[----:B------:R1:W-:Y:S01]  /*7a80*/  STS.128 [R83+0x10], R60 ;  /* 0x0000103c53007388 */ /* 0x0003e20000000c00 */
[----:B------:R-:W-:Y:S01]  /*7a90*/  SHF.L.U32 R45, R67, 0x10, RZ ;  /* 0x00000010432d7819 */ /* 0x000fe200000006ff */
[----:B------:R-:W-:Y:S01]  /*7aa0*/  FFMA R23, R41, R40, R23 ;  /* 0x0000002829177223 */ /* 0x000fe20000000017 */
[----:B------:R-:W-:Y:S01]  /*7ab0*/  LOP3.LUT R40, R66, 0xffff0000, RZ, 0xc0, !PT ;  /* 0xffff000042287812 */ /* 0x000fe200078ec0ff */
[C---:B------:R-:W-:Y:S01]  /*7ac0*/  FMUL R20, R38.reuse, R24 ;  /* 0x0000001826147220 */ /* 0x040fe20000400000 */
[----:B------:R-:W-:Y:S01]  /*7ad0*/  LOP3.LUT R42, R67, 0xffff0000, RZ, 0xc0, !PT ;  /* 0xffff0000432a7812 */ /* 0x000fe200078ec0ff */
[C---:B------:R-:W-:Y:S01]  /*7ae0*/  FMUL R21, R38.reuse, R25 ;  /* 0x0000001926157220 */ /* 0x040fe20000400000 */
[----:B------:R-:W-:Y:S01]  /*7af0*/  F2FP.BF16.F32.PACK_AB R68, R17, R16 ;  /* 0x000000101144723e */ /* 0x000fe200000010ff */
[C---:B------:R-:W-:Y:S01]  /*7b00*/  FMUL R22, R38.reuse, R26 ;  /* 0x0000001a26167220 */ /* 0x040fe20000400000 */
[----:B------:R-:W-:Y:S01]  /*7b10*/  FMUL R27, R38, R27 ;  /* 0x0000001b261b7220 */ /* 0x000fe20000400000 */
[C---:B------:R-:W-:Y:S01]  /*7b20*/  FFMA R20, R41.reuse, R43, R20 ;  /* 0x0000002b29147223 */ /* 0x040fe20000000014 */
[C---:B------:R-:W-:Y:S01]  /*7b30*/  FFMA R21, R41.reuse, R40, R21 ;  /* 0x0000002829157223 */ /* 0x040fe20000000015 */
[C---:B------:R-:W-:Y:S01]  /*7b40*/  FFMA R22, R41.reuse, R45, R22 ;  /* 0x0000002d29167223 */ /* 0x040fe20000000016 */
[----:B------:R-:W-:Y:S01]  /*7b50*/  FFMA R27, R41, R42, R27 ;  /* 0x0000002a291b7223 */ /* 0x000fe2000000001b */
[----:B------:R-:W-:Y:S01]  /*7b60*/  SHF.L.U32 R40, R72, 0x10, RZ ;  /* 0x0000001048287819 */ /* 0x000fe200000006ff */
[----:B------:R-:W-:Y:S01]  /*7b70*/  FMUL R24, R38, R28 ;  /* 0x0000001c26187220 */ /* 0x000fe20000400000 */
[----:B------:R-:W-:Y:S01]  /*7b80*/  LOP3.LUT R42, R72, 0xffff0000, RZ, 0xc0, !PT ;  /* 0xffff0000482a7812 */ /* 0x000fe200078ec0ff */
[C---:B------:R-:W-:Y:S01]  /*7b90*/  FMUL R25, R38.reuse, R29 ;  /* 0x0000001d26197220 */ /* 0x040fe20000400000 */
[----:B------:R-:W-:Y:S01]  /*7ba0*/  SHF.L.U32 R43, R73, 0x10, RZ ;  /* 0x00000010492b7819 */ /* 0x000fe200000006ff */
[C---:B------:R-:W-:Y:S01]  /*7bb0*/  FMUL R26, R38.reuse, R30 ;  /* 0x0000001e261a7220 */ /* 0x040fe20000400000 */
[C---:B------:R-:W-:Y:S01]  /*7bc0*/  FFMA R24, R41.reuse, R40, R24 ;  /* 0x0000002829187223 */ /* 0x040fe20000000018 */
[----:B------:R-:W-:Y:S01]  /*7bd0*/  FFMA R25, R41, R42, R25 ;  /* 0x0000002a29197223 */ /* 0x000fe20000000019 */
[----:B------:R-:W-:Y:S01]  /*7be0*/  LOP3.LUT R40, R73, 0xffff0000, RZ, 0xc0, !PT ;  /* 0xffff000049287812 */ /* 0x000fe200078ec0ff */
[----:B------:R-:W-:Y:S01]  /*7bf0*/  FFMA R26, R41, R43, R26 ;  /* 0x0000002b291a7223 */ /* 0x000fe2000000001a */
[----:B------:R-:W-:Y:S01]  /*7c00*/  FMUL R31, R38, R31 ;  /* 0x0000001f261f7220 */ /* 0x000fe20000400000 */
[----:B------:R-:W-:Y:S01]  /*7c10*/  SHF.L.U32 R43, R74, 0x10, RZ ;  /* 0x000000104a2b7819 */ /* 0x000fe200000006ff */
[----:B------:R-:W-:Y:S01]  /*7c20*/  FMUL R28, R38, R32 ;  /* 0x00000020261c7220 */ /* 0x000fe20000400000 */
[----:B------:R-:W-:Y:S01]  /*7c30*/  LOP3.LUT R42, R74, 0xffff0000, RZ, 0xc0, !PT ;  /* 0xffff00004a2a7812 */ /* 0x000fe200078ec0ff */
[C---:B------:R-:W-:Y:S01]  /*7c40*/  FMUL R29, R38.reuse, R33 ;  /* 0x00000021261d7220 */ /* 0x040fe20000400000 */
[----:B------:R-:W-:Y:S01]  /*7c50*/  SHF.L.U32 R45, R75, 0x10, RZ ;  /* 0x000000104b2d7819 */ /* 0x000fe200000006ff */
[C---:B------:R-:W-:Y:S01]  /*7c60*/  FMUL R30, R38.reuse, R34 ;  /* 0x00000022261e7220 */ /* 0x040fe20000400000 */
[----:B------:R-:W-:Y:S01]  /*7c70*/  FFMA R31, R41, R40, R31 ;  /* 0x00000028291f7223 */ /* 0x000fe2000000001f */
[----:B------:R-:W-:Y:S01]  /*7c80*/  FMUL R35, R38, R35 ;  /* 0x0000002326237220 */ /* 0x000fe20000400000 */
[----:B------:R-:W-:Y:S01]  /*7c90*/  F2FP.BF16.F32.PACK_AB R69, R23, R18 ;  /* 0x000000121745723e */ /* 0x000fe200000010ff */
[----:B------:R-:W-:Y:S01]  /*7ca0*/  FFMA R28, R41, R43, R28 ;  /* 0x0000002b291c7223 */ /* 0x000fe2000000001c */
[----:B------:R-:W-:Y:S01]  /*7cb0*/  F2FP.BF16.F32.PACK_AB R70, R21, R20 ;  /* 0x000000141546723e */ /* 0x000fe200000010ff */
[----:B------:R-:W-:Y:S01]  /*7cc0*/  FFMA R29, R41, R42, R29 ;  /* 0x0000002a291d7223 */ /* 0x000fe2000000001d */
[----:B------:R-:W-:Y:S01]  /*7cd0*/  F2FP.BF16.F32.PACK_AB R71, R27, R22 ;  /* 0x000000161b47723e */ /* 0x000fe200000010ff */
[C---:B------:R-:W-:Y:S01]  /*7ce0*/  FFMA R30, R41.reuse, R45, R30 ;  /* 0x0000002d291e7223 */ /* 0x040fe2000000001e */
[----:B------:R-:W-:Y:S01]  /*7cf0*/  FFMA R35, R41, R44, R35 ;  /* 0x0000002c29237223 */ /* 0x000fe20000000023 */
[----:B------:R-:W-:Y:S02]  /*7d00*/  F2FP.BF16.F32.PACK_AB R104, R25, R24 ;  /* 0x000000181968723e */ /* 0x000fe400000010ff */
[----:B------:R1:W-:Y:S01]  /*7d10*/  STS.128 [R47+0x20], R68 ;  /* 0x000020442f007388 */ /* 0x0003e20000000c00 */
[----:B------:R-:W-:Y:S02]  /*7d20*/  F2FP.BF16.F32.PACK_AB R105, R31, R26 ;  /* 0x0000001a1f69723e */ /* 0x000fe400000010ff */
[----:B------:R-:W-:Y:S02]  /*7d30*/  F2FP.BF16.F32.PACK_AB R106, R29, R28 ;  /* 0x0000001c1d6a723e */ /* 0x000fe400000010ff */
[----:B------:R-:W-:Y:S05]  /*7d40*/  F2FP.BF16.F32.PACK_AB R107, R35, R30 ;  /* 0x0000001e236b723e */ /* 0x000fea00000010ff */
[----:B------:R1:W-:Y:S01]  /*7d50*/  STS.128 [R46+0x10], R104 ;  /* 0x000010682e007388 */ /* 0x0003e20000000c00 */
[----:B------:R-:W-:Y:S01]  /*7d60*/  @!PT LDS RZ, [RZ] ;  /* 0x00000000fffff984 */ /* 0x000fe20000000800 */
[----:B------:R-:W-:Y:S01]  /*7d70*/  @!PT LDS RZ, [RZ] ;  /* 0x00000000fffff984 */ /* 0x000fe20000000800 */
[----:B------:R-:W-:Y:S01]  /*7d80*/  @!PT LDS RZ, [RZ] ;  /* 0x00000000fffff984 */ /* 0x000fe20000000800 */
[----:B------:R-:W-:Y:S01]  /*7d90*/  @!PT LDS RZ, [RZ] ;  /* 0x00000000fffff984 */ /* 0x000fe20000000800 */
[----:B------:R2:W-:Y:S07]  /*7da0*/  MEMBAR.ALL.CTA ;  /* 0x0000000000007992 */ /* 0x0005ee0000008000 */
[----:B--2---:R-:W2:Y:S02]  /*7db0*/  FENCE.VIEW.ASYNC.S ;  /* 0x00000000000073c6 */ /* 0x004ea40000000000 */
[----:B--2---:R-:W-:Y:S06]  /*7dc0*/  BAR.SYNC.DEFER_BLOCKING 0x1, 0x80 ;  /* 0x0042000000007b1d */ /* 0x004fec0000010000 */
[----:B------:R-:W-:Y:S05]  /*7dd0*/  @P0 BRA `(.L_x_123) ;  /* 0x0000000000240947 */ /* 0x000fea0003800000 */
[----:B------:R-:W2:Y:S01]  /*7de0*/  LDCU.64 UR6, c[0x0][0x348] ;  /* 0x00006900ff0677ac */ /* 0x000ea20008000a00 */
[----:B------:R-:W-:Y:S01]  /*7df0*/  R2UR UR5, R110 ;  /* 0x000000006e0572ca */ /* 0x000fe200000e0000 */
[----:B------:R-:W-:Y:S11]  /*7e00*/  UMOV UR51, UR44 ;  /* 0x0000002c00337c82 */ /* 0x000ff60008000000 */
[----:B------:R-:W-:Y:S01]  /*7e10*/  @!UPT UIADD3 URZ, UPT, UPT, URZ, URZ, URZ ;  /* 0x000000fffffff290 */ /* 0x000fe2000fffe0ff */
[----:B------:R-:W-:Y:S02]  /*7e20*/  UIADD3 UR48, UPT, UPT, UR47, 0x200, UR5 ;  /* 0x000002002f307890 */ /* 0x000fe4000fffe005 */
[----:B--2---:R-:W-:Y:S04]  /*7e30*/  UIADD3 UR4, UP0, UPT, UR6, 0xa80, URZ ;  /* 0x00000a8006047890 */ /* 0x004fe8000ff1e0ff */
[----:B------:R-:W-:Y:S09]  /*7e40*/  UIADD3.X UR5, UPT, UPT, URZ, UR7, URZ, UP0, !UPT ;  /* 0x00000007ff057290 */ /* 0x000ff200087fe4ff */
[----:B------:R2:W-:Y:S02]  /*7e50*/  UTMASTG.3D [UR48], [UR4] ;  /* 0x00000030040073b5 */ /* 0x0005e40008010000 */
[----:B--2---:R0:W-:Y:S02]  /*7e60*/  UTMACMDFLUSH ;  /* 0x00000000000079b7 */ /* 0x0041e40000000000 */
.L_x_123:
[----:B------:R-:W-:Y:S05]  /*7e70*/  BSYNC.RECONVERGENT B0 ;  /* 0x0000000000007941 */ /* 0x000fea0003800200 */
.L_x_122:
[----:B------:R-:W-:Y:S01]  /*7e80*/  UIADD3 UR43, UPT, UPT, UR46, 0x1, URZ ;  /* 0x000000012e2b7890 */ /* 0x000fe2000fffe0ff */
[----:B------:R-:W-:Y:S03]  /*7e90*/  BSSY.RECONVERGENT B0, `(.L_x_124) ;  /* 0x0000005000007945 */ /* 0x000fe60003800200 */
[----:B------:R-:W-:Y:S04]  /*7ea0*/  UISETP.NE.AND UP0, UPT, UR43, 0x3, UPT ;  /* 0x000000032b00788c */ /* 0x000fe8000bf05270 */
[----:B------:R-:W-:Y:S01]  /*7eb0*/  USEL UR45, UR43, URZ, UP0 ;  /* 0x000000ff2b2d7287 */ /* 0x000fe20008000000 */
[----:B------:R-:W-:Y:S11]  /*7ec0*/  @P0 BRA `(.L_x_125) ;  /* 0x0000000000040947 */ /* 0x000ff60003800000 */
[----:B------:R-:W-:Y:S04]  /*7ed0*/  DEPBAR.LE SB0, 0x1 ;  /* 0x000080400000791a */ /* 0x000fe80000000000 */
.L_x_125:
[----:B------:R-:W-:Y:S05]  /*7ee0*/  BSYNC.RECONVERGENT B0 ;  /* 0x0000000000007941 */ /* 0x000fea0003800200 */
.L_x_124:
[----:B------:R-:W-:Y:S01]  /*7ef0*/  BAR.SYNC.DEFER_BLOCKING 0x1, 0x80 ;  /* 0x0042000000007b1d */ /* 0x000fe20000010000 */
[----:B------:R-:W-:Y:S01]  /*7f00*/  ISETP.NE.AND P1, PT, R108, RZ, PT ;  /* 0x000000ff6c00720c */ /* 0x000fe20003f25270 */
[----:B------:R-:W-:Y:S01]  /*7f10*/  UISETP.NE.AND UP0, UPT, UR53, URZ, UPT ;  /* 0x000000ff3500728c */ /* 0x000fe2000bf05270 */
[----:B------:R-:W-:Y:S11]  /*7f20*/  LEA R2, R112, UR47, 0x3 ;  /* 0x0000002f70027c11 */ /* 0x000ff6000f8e18ff */
[----:B------:R-:W-:Y:S01]  /*7f30*/  @P1 SHF.L.U32 R3, R111, 0x1f, RZ ;  /* 0x0000001f6f031819 */ /* 0x000fe200000006ff */
[----:B------:R-:W-:Y:S06]  /*7f40*/  BRA.U !UP0, `(.L_x_126) ;  /* 0x0000000108247547 */ /* 0x000fec000b800000 */
[----:B------:R-:W-:Y:S01]  /*7f50*/  IMAD.U32 R5, RZ, RZ, UR52 ;  /* 0x00000034ff057e24 */ /* 0x000fe2000f8e00ff */
[----:B------:R-:W-:Y:S01]  /*7f60*/  MOV R0, UR55 ;  /* 0x0000003700007c02 */ /* 0x000fe20008000f00 */
[----:B------:R-:W-:Y:S03]  /*7f70*/  UIADD3 UR4, UPT, UPT, UR52, 0x1, URZ ;  /* 0x0000000134047890 */ /* 0x000fe6000fffe0ff */
[----:B------:R-:W-:Y:S01]  /*7f80*/  @P1 LEA R5, R5, UR47, 0x3 ;  /* 0x0000002f05051c11 */ /* 0x000fe2000f8e18ff */
[----:B------:R-:W-:Y:S04]  /*7f90*/  UISETP.NE.AND UP0, UPT, UR4, 0x3, UPT ;  /* 0x000000030400788c */ /* 0x000fe8000bf05270 */
[----:B------:R-:W-:Y:S01]  /*7fa0*/  @P1 VIADD R5, R5, 0xa8 ;  /* 0x000000a805051836 */ /* 0x000fe20000000000 */
[----:B------:R-:W-:Y:S04]  /*7fb0*/  USEL UR52, UR4, URZ, UP0 ;  /* 0x000000ff04347287 */ /* 0x000fe80008000000 */
[----:B------:R-:W-:Y:S04]  /*7fc0*/  @P1 PRMT R0, R0, 0x654, R5 ;  /* 0x0000065400001816 */ /* 0x000fe80000000005 */
[----:B------:R2:W-:Y:S04]  /*7fd0*/  @P1 SYNCS.ARRIVE.TRANS64.RED.A1T0 RZ, [R0+URZ], RZ ;  /* 0x000000ff00ff19a7 */ /* 0x0005e800081004ff */
.L_x_126:
[----:B------:R-:W4:Y:S01]  /*7fe0*/  @P1 SYNCS.PHASECHK.TRANS64.TRYWAIT P0, [R2+URZ+0x90], R3 ;  /* 0x00009003020015a7 */ /* 0x000f2200080011ff */
[----:B------:R-:W-:Y:S01]  /*7ff0*/  BSSY B1, `(.L_x_127) ;  /* 0x0000015000017945 */ /* 0x000fe20003800000 */
[----:B----4-:R-:W-:Y:S03]  /*8000*/  @P1 SEL R109, RZ, 0x1, !P0 ;  /* 0x00000001ff6d1807 */ /* 0x010fe60004000000 */
[----:B------:R-:W-:Y:S05]  /*8010*/  @!P1 BRA `(.L_x_128) ;  /* 0x0000000000489947 */ /* 0x000fea0003800000 */
[----:B------:R-:W-:Y:S01]  /*8020*/  ISETP.NE.AND P1, PT, R113, RZ, PT ;  /* 0x000000ff7100720c */ /* 0x000fe20003f25270 */
[----:B------:R-:W-:Y:S01]  /*8030*/  BSSY B0, `(.L_x_129) ;  /* 0x000000a000007945 */ /* 0x000fe20003800000 */
[----:B------:R-:W-:Y:S11]  /*8040*/  ISETP.NE.AND P0, PT, R109, RZ, PT ;  /* 0x000000ff6d00720c */ /* 0x000ff60003f05270 */
[----:B------:R-:W-:Y:S04]  /*8050*/  @P1 IMAD R112, R112, 0x2000, R97 ;  /* 0x0000200070701824 */ /* 0x000fe800078e0261 */
[----:B------:R-:W-:Y:S01]  /*8060*/  @P1 IMAD.IADD R5, R81, 0x1, R112 ;  /* 0x0000000151051824 */ /* 0x000fe200078e0270 */
[----:B------:R-:W-:Y:S03]  /*8070*/  @P1 IADD3 R3, PT, PT, R80, R112, RZ ;  /* 0x0000007050031210 */ /* 0x000fe60007ffe0ff */
[----:B--2---:R-:W-:Y:S01]  /*8080*/  @P1 IMAD.IADD R0, R96, 0x1, R5 ;  /* 0x0000000160001824 */ /* 0x004fe200078e0205 */
[----:B------:R-:W-:Y:S06]  /*8090*/  @P0 BRA `(.L_x_130) ;  /* 0x00000000000c0947 */ /* 0x000fec0003800000 */
[----:B------:R-:W-:Y:S04]  /*80a0*/  SHF.L.U32 R111, R111, 0x1f, RZ ;  /* 0x0000001f6f6f7819 */ /* 0x000fe800000006ff */
[----:B------:R-:W2:Y:S02]  /*80b0*/  SYNCS.PHASECHK.TRANS64.TRYWAIT P0, [R2+URZ+0x90], R111 ;  /* 0x0000906f020075a7 */ /* 0x000ea400080011ff */
[----:B--2---:R-:W-:Y:S05]  /*80c0*/  @!P0 BRA `(.L_x_131) ;  /* 0x0000001800d48947 */ /* 0x004fea0003800000 */
.L_x_130:
[----:B------:R-:W-:Y:S05]  /*80d0*/  BSYNC B0 ;  /* 0x0000000000007941 */ /* 0x000fea0003800000 */
.L_x_129:
[----:B------:R-:W-:Y:S11]  /*80e0*/  ISETP.NE.AND P0, PT, R113, RZ, PT ;  /* 0x000000ff7100720c */ /* 0x000ff60003f05270 */
[----:B------:R-:W-:Y:S02]  /*80f0*/  @!UPT UIADD3 URZ, UPT, UPT, URZ, URZ, URZ ;  /* 0x000000fffffff290 */ /* 0x000fe4000fffe0ff */
[----:B------:R4:W1:Y:S04]  /*8100*/  @P0 LDS.128 R48, [R112] ;  /* 0x0000000070300984 */ /* 0x0008680000000c00 */
[----:B------:R4:W1:Y:S04]  /*8110*/  @P0 LDS.128 R64, [R3+0x20] ;  /* 0x0000200003400984 */ /* 0x0008680000000c00 */
[----:B------:R4:W1:Y:S04]  /*8120*/  @P0 LDS.128 R56, [R5+0x10] ;  /* 0x0000100005380984 */ /* 0x0008680000000c00 */
[----:B------:R4:W1:Y:S02]  /*8130*/  @P0 LDS.128 R72, [R0+0x10] ;  /* 0x0000100000480984 */ /* 0x0008640000000c00 */
.L_x_128:
[----:B------:R-:W-:Y:S05]  /*8140*/  BSYNC B1 ;  /* 0x0000000000017941 */ /* 0x000fea0003800000 */
.L_x_127:
[----:B--2-4-:R-:W-:Y:S05]  /*8150*/  VIADD R0, R39, 0x20 ;  /* 0x0000002027007836 */ /* 0x014fea0000000000 */
[----:B------:R-:W-:Y:S04]  /*8160*/  SHF.R.U32.HI R0, RZ, 0x15, R0 ;  /* 0x00000015ff007819 */ /* 0x000fe80000011600 */
[----:B------:R-:W-:Y:S11]  /*8170*/  LOP3.LUT P0, RZ, R0, 0x3, R85, 0x48, !PT ;  /* 0x0000000300ff7812 */ /* 0x000ff60007804855 */
[----:B------:R-:W-:Y:S02]  /*8180*/  @!UPT UIADD3 URZ, UPT, UPT, URZ, URZ, URZ ;  /* 0x000000fffffff290 */ /* 0x000fe4000fffe0ff */
[----:B------:R-:W-:Y:S05]  /*8190*/  @!P0 BRA `(.L_x_132) ;  /* 0x0000000000408947 */ /* 0x000fea0003800000 */
[----:B------:R-:W2:Y:S01]  /*81a0*/  LDCU.64 UR8, c[0x4][0x70] ;  /* 0x01000e00ff0877ac */ /* 0x000ea20008000a00 */
[----:B------:R-:W-:Y:S01]  /*81b0*/  MOV R3, 0x0 ;  /* 0x0000000000037802 */ /* 0x000fe20000000f00 */
[----:B------:R-:W-:Y:S02]  /*81c0*/  HFMA2 R12, -RZ, RZ, 0, 5.9604644775390625e-08 ;  /* 0x00000001ff0c7431 */ /* 0x000fe400000001ff */
[----:B------:R-:W-:Y:S02]  /*81d0*/  IMAD.MOV.U32 R8, RZ, RZ, 0x192 ;  /* 0x00000192ff087424 */ /* 0x000fe400078e00ff */
[----:B------:R-:W-:Y:S01]  /*81e0*/  IMAD.MOV.U32 R13, RZ, RZ, RZ ;  /* 0x000000ffff0d7224 */ /* 0x000fe200078e00ff */
[----:B------:R-:W4:Y:S01]  /*81f0*/  LDCU.64 UR6, c[0x4][0x78] ;  /* 0x01000f00ff0677ac */ /* 0x000f220008000a00 */
[----:B------:R-:W1:Y:S01]  /*8200*/  LDC.64 R2, c[0x4][R3] ;  /* 0x0100000003027b82 */ /* 0x000e620000000a00 */
[----:B------:R-:W5:Y:S01]  /*8210*/  LDCU.64 UR4, c[0x4][0x10] ;  /* 0x01000200ff0477ac */ /* 0x000f620008000a00 */
[----:B--2---:R-:W-:Y:S01]  /*8220*/  MOV R5, UR9 ;  /* 0x0000000900057c02 */ /* 0x004fe20008000f00 */
[----:B------:R-:W-:Y:S01]  /*8230*/  IMAD.U32 R4, RZ, RZ, UR8 ;  /* 0x00000008ff047e24 */ /* 0x000fe2000f8e00ff */
[----:B----4-:R-:W-:Y:S01]  /*8240*/  MOV R7, UR7 ;  /* 0x0000000700077c02 */ /* 0x010fe20008000f00 */
[----:B------:R-:W-:Y:S01]  /*8250*/  IMAD.U32 R6, RZ, RZ, UR6 ;  /* 0x00000006ff067e24 */ /* 0x000fe2000f8e00ff */
[----:B-----5:R-:W-:Y:S01]  /*8260*/  MOV R11, UR5 ;  /* 0x00000005000b7c02 */ /* 0x020fe20008000f00 */
[----:B------:R-:W-:Y:S02]  /*8270*/  IMAD.U32 R10, RZ, RZ, UR4 ;  /* 0x00000004ff0a7e24 */ /* 0x000fe4000f8e00ff */
[----:B------:R-:W-:Y:S07]  /*8280*/  LEPC R20, `(.L_x_132) ;  /* 0x000000001014794e */ /* 0x000fee0000000000 */
[----:B-1-3--:R-:W-:Y:S05]  /*8290*/  CALL.ABS.NOINC R2 ;  /* 0x0000000002007343 */ /* 0x00afea0003c00000 */
.L_x_132:
[----:B------:R-:W-:Y:S01]  /*82a0*/  ISETP.NE.AND P0, PT, R98, RZ, PT ;  /* 0x000000ff6200720c */ /* 0x000fe20003f05270 */
[----:B------:R-:W-:Y:S05]  /*82b0*/  WARPSYNC.ALL ;  /* 0x0000000000007948 */ /* 0x000fea0003800000 */
[----:B------:R-:W-:Y:S01]  /*82c0*/  R2UR UR4, R39 ;  /* 0x00000000270472ca */ /* 0x000fe200000e0000 */
[----:B------:R-:W-:Y:S01]  /*82d0*/  BSSY.RECONVERGENT B0, `(.L_x_133) ;  /* 0x0000090000007945 */ /* 0x000fe20003800200 */
[C---:B-1----:R-:W-:Y:S02]  /*82e0*/  SHF.L.U32 R40, R48.reuse, 0x10, RZ ;  /* 0x0000001030287819 */ /* 0x042fe400000006ff */
[----:B------:R-:W-:Y:S02]  /*82f0*/  LOP3.LUT R42, R48, 0xffff0000, RZ, 0xc0, !PT ;  /* 0xffff0000302a7812 */ /* 0x000fe400078ec0ff */
[C---:B------:R-:W-:Y:S02]  /*8300*/  SHF.L.U32 R43, R49.reuse, 0x10, RZ ;  /* 0x00000010312b7819 */ /* 0x040fe400000006ff */
[----:B------:R-:W-:Y:S02]  /*8310*/  LOP3.LUT R44, R49, 0xffff0000, RZ, 0xc0, !PT ;  /* 0xffff0000312c7812 */ /* 0x000fe400078ec0ff */
[C---:B------:R-:W-:Y:S02]  /*8320*/  SHF.L.U32 R45, R50.reuse, 0x10, RZ ;  /* 0x00000010322d7819 */ /* 0x040fe400000006ff */
[----:B---3--:R-:W-:Y:S01]  /*8330*/  LOP3.LUT R46, R50, 0xffff0000, RZ, 0xc0, !PT ;  /* 0xffff0000322e7812 */ /* 0x008fe200078ec0ff */
[----:B------:R-:W1:Y:S01]  /*8340*/  LDTM.x32 R4, tmem[UR4+0x20] ;  /* 0x00002004000479ee */ /* 0x000e6200082c0000 */
[C---:B------:R-:W-:Y:S01]  /*8350*/  SHF.L.U32 R47, R51.reuse, 0x10, RZ ;  /* 0x00000010332f7819 */ /* 0x040fe200000006ff */
[----:B------:R-:W-:Y:S01]  /*8360*/  USHF.L.U32 UR4, UR45, 0xd, URZ ;  /* 0x0000000d2d047899 */ /* 0x000fe200080006ff */
[----:B------:R-:W-:Y:S01]  /*8370*/  LOP3.LUT R48, R51, 0xffff0000, RZ, 0xc0, !PT ;  /* 0xffff000033307812 */ /* 0x000fe200078ec0ff */
[----:B------:R-:W-:Y:S01]  /*8380*/  NOP ;  /* 0x0000000000007918 */ /* 0x000fe20000000000 */
[C---:B------:R-:W-:Y:S02]  /*8390*/  SHF.L.U32 R49, R56.reuse, 0x10, RZ ;  /* 0x0000001038317819 */ /* 0x040fe400000006ff */
[----:B------:R-:W-:Y:S02]  /*83a0*/  LOP3.LUT R51, R56, 0xffff0000, RZ, 0xc0, !PT ;  /* 0xffff000038337812 */ /* 0x000fe400078ec0ff */
[C---:B------:R-:W-:Y:S02]  /*83b0*/  SHF.L.U32 R50, R57.reuse, 0x10, RZ ;  /* 0x0000001039327819 */ /* 0x040fe400000006ff */
[----:B------:R-:W-:Y:S02]  /*83c0*/  LOP3.LUT R52, R57, 0xffff0000, RZ, 0xc0, !PT ;  /* 0xffff000039347812 */ /* 0x000fe400078ec0ff */
[----:B------:R-:W-:Y:S02]  /*83d0*/  IADD3 R110, PT, PT, R97, UR4, RZ ;  /* 0x00000004616e7c10 */ /* 0x000fe4000fffe0ff */
[C---:B------:R-:W-:Y:S02]  /*83e0*/  SHF.L.U32 R53, R58.reuse, 0x10, RZ ;  /* 0x000000103a357819 */ /* 0x040fe400000006ff */
[----:B------:R-:W-:Y:S02]  /*83f0*/  LOP3.LUT R54, R58, 0xffff0000, RZ, 0xc0, !PT ;  /* 0xffff00003a367812 */ /* 0x000fe400078ec0ff */
[----:B------:R-:W-:Y:S02]  /*8400*/  SHF.L.U32 R55, R59, 0x10, RZ ;  /* 0x000000103b377819 */ /* 0x000fe400000006ff */
[----:B------:R-:W-:Y:S02]  /*8410*/  IADD3 R89, PT, PT, R89, 0x100, RZ ;  /* 0x0000010059597810 */ /* 0x000fe40007ffe0ff */
[----:B------:R-:W-:Y:S01]  /*8420*/  LOP3.LUT R56, R59, 0xffff0000, RZ, 0xc0, !PT ;  /* 0xffff00003b387812 */ /* 0x000fe200078ec0ff */
[C---:B-1----:R-:W-:Y:S01]  /*8430*/  FMUL R4, R38.reuse, R4 ;  /* 0x0000000426047220 */ /* 0x042fe20000400000 */
[----:B------:R-:W-:Y:S01]  /*8440*/  IADD3 R109, PT, PT, R81, R110, RZ ;  /* 0x0000006e516d7210 */ /* 0x000fe20007ffe0ff */
[----:B------:R-:W-:Y:S01]  /*8450*/  FMUL R5, R38, R5 ;  /* 0x0000000526057220 */ /* 0x000fe20000400000 */
[----:B------:R-:W-:Y:S01]  /*8460*/  SHF.L.U32 R57, R64, 0x10, RZ ;  /* 0x0000001040397819 */ /* 0x000fe200000006ff */
[----:B------:R-:W-:Y:S01]  /*8470*/  FMUL R6, R38, R6 ;  /* 0x0000000626067220 */ /* 0x000fe20000400000 */
[----:B------:R-:W-:Y:S01]  /*8480*/  IADD3 R110, PT, PT, R80, R110, RZ ;  /* 0x0000006e506e7210 */ /* 0x000fe20007ffe0ff */
[----:B------:R-:W-:Y:S01]  /*8490*/  FMUL R7, R38, R7 ;  /* 0x0000000726077220 */ /* 0x000fe20000400000 */
[----:B------:R-:W-:Y:S01]  /*84a0*/  LOP3.LUT R58, R64, 0xffff0000, RZ, 0xc0, !PT ;  /* 0xffff0000403a7812 */ /* 0x000fe200078ec0ff */
[----:B------:R-:W-:Y:S01]  /*84b0*/  FFMA R4, R41, R40, R4 ;  /* 0x0000002829047223 */ /* 0x000fe20000000004 */
[----:B------:R-:W-:Y:S01]  /*84c0*/  SHF.L.U32 R59, R65, 0x10, RZ ;  /* 0x00000010413b7819 */ /* 0x000fe200000006ff */
[C---:B------:R-:W-:Y:S01]  /*84d0*/  FMUL R8, R38.reuse, R8 ;  /* 0x0000000826087220 */ /* 0x040fe20000400000 */
[----:B------:R-:W-:Y:S01]  /*84e0*/  LOP3.LUT R89, R89, 0xfefffff8, RZ, 0xc0, !PT ;  /* 0xfefffff859597812 */ /* 0x000fe200078ec0ff */
[----:B------:R-:W-:Y:S01]  /*84f0*/  FFMA R5, R41, R42, R5 ;  /* 0x0000002a29057223 */ /* 0x000fe20000000005 */
[----:B------:R-:W-:Y:S01]  /*8500*/  LOP3.LUT R60, R65, 0xffff0000, RZ, 0xc0, !PT ;  /* 0xffff0000413c7812 */ /* 0x000fe200078ec0ff */
[----:B------:R-:W-:Y:S01]  /*8510*/  FMUL R9, R38, R9 ;  /* 0x0000000926097220 */ /* 0x000fe20000400000 */
[----:B------:R-:W-:Y:S01]  /*8520*/  SHF.L.U32 R61, R66, 0x10, RZ ;  /* 0x00000010423d7819 */ /* 0x000fe200000006ff */
[----:B------:R1:W-:Y:S01]  /*8530*/  SYNCS.ARRIVE.TRANS64.RED.A1T0 RZ, [R89+URZ], RZ ;  /* 0x000000ff59ff79a7 */ /* 0x0003e200081004ff */
[----:B------:R-:W-:Y:S01]  /*8540*/  F2FP.BF16.F32.PACK_AB R80, R5, R4 ;  /* 0x000000040550723e */ /* 0x000fe200000010ff */
[C---:B------:R-:W-:Y:S01]  /*8550*/  FFMA R6, R41.reuse, R43, R6 ;  /* 0x0000002b29067223 */ /* 0x040fe20000000006 */
[----:B------:R-:W-:Y:S01]  /*8560*/  IADD3 R111, PT, PT, R96, R109, RZ ;  /* 0x0000006d606f7210 */ /* 0x000fe20007ffe0ff */
[C---:B------:R-:W-:Y:S01]  /*8570*/  FFMA R7, R41.reuse, R44, R7 ;  /* 0x0000002c29077223 */ /* 0x040fe20000000007 */
[C---:B------:R-:W-:Y:S01]  /*8580*/  FFMA R8, R41.reuse, R45, R8 ;  /* 0x0000002d29087223 */ /* 0x040fe20000000008 */
[----:B------:R-:W-:Y:S01]  /*8590*/  FFMA R9, R41, R46, R9 ;  /* 0x0000002e29097223 */ /* 0x000fe20000000009 */
[----:B------:R-:W-:Y:S01]  /*85a0*/  FMUL R10, R38, R10 ;  /* 0x0000000a260a7220 */ /* 0x000fe20000400000 */
[----:B------:R-:W-:Y:S01]  /*85b0*/  LOP3.LUT R62, R66, 0xffff0000, RZ, 0xc0, !PT ;  /* 0xffff0000423e7812 */ /* 0x000fe200078ec0ff */
[C---:B------:R-:W-:Y:S01]  /*85c0*/  FMUL R11, R38.reuse, R11 ;  /* 0x0000000b260b7220 */ /* 0x040fe20000400000 */
[----:B------:R-:W-:Y:S01]  /*85d0*/  F2FP.BF16.F32.PACK_AB R81, R7, R6 ;  /* 0x000000060751723e */ /* 0x000fe200000010ff */
[----:B------:R-:W-:Y:S01]  /*85e0*/  FFMA R10, R41, R47, R10 ;  /* 0x0000002f290a7223 */ /* 0x000fe2000000000a */
[----:B------:R-:W-:Y:S01]  /*85f0*/  F2FP.BF16.F32.PACK_AB R82, R9, R8 ;  /* 0x000000080952723e */ /* 0x000fe200000010ff */
[----:B------:R-:W-:Y:S01]  /*8600*/  FFMA R11, R41, R48, R11 ;  /* 0x00000030290b7223 */ /* 0x000fe2000000000b */
[C---:B------:R-:W-:Y:S01]  /*8610*/  FMUL R0, R38.reuse, R12 ;  /* 0x0000000c26007220 */ /* 0x040fe20000400000 */
[C---:B------:R-:W-:Y:S01]  /*8620*/  FMUL R2, R38.reuse, R13 ;  /* 0x0000000d26027220 */ /* 0x040fe20000400000 */
[C---:B------:R-:W-:Y:S01]  /*8630*/  FMUL R3, R38.reuse, R14 ;  /* 0x0000000e26037220 */ /* 0x040fe20000400000 */
[----:B------:R-:W-:Y:S01]  /*8640*/  SHF.L.U32 R63, R67, 0x10, RZ ;  /* 0x00000010433f7819 */ /* 0x000fe200000006ff */
[----:B------:R-:W-:Y:S01]  /*8650*/  FFMA R0, R41, R49, R0 ;  /* 0x0000003129007223 */ /* 0x000fe20000000000 */
[----:B------:R-:W-:Y:S01]  /*8660*/  F2FP.BF16.F32.PACK_AB R83, R11, R10 ;  /* 0x0000000a0b53723e */ /* 0x000fe200000010ff */
[----:B------:R-:W-:Y:S01]  /*8670*/  FFMA R2, R41, R51, R2 ;  /* 0x0000003329027223 */ /* 0x000fe20000000002 */
[C---:B------:R-:W-:Y:S01]  /*8680*/  FMUL R15, R38.reuse, R15 ;  /* 0x0000000f260f7220 */ /* 0x040fe20000400000 */
[C---:B------:R-:W-:Y:S01]  /*8690*/  FMUL R12, R38.reuse, R16 ;  /* 0x00000010260c7220 */ /* 0x040fe20000400000 */
[----:B------:R-:W-:Y:S01]  /*86a0*/  FMUL R13, R38, R17 ;  /* 0x00000011260d7220 */ /* 0x000fe20000400000 */
[----:B------:R1:W-:Y:S01]  /*86b0*/  STS.128 [R97+UR4], R80 ;  /* 0x0000005061007988 */ /* 0x0003e20008000c04 */
[----:B------:R-:W-:Y:S01]  /*86c0*/  LOP3.LUT R64, R67, 0xffff0000, RZ, 0xc0, !PT ;  /* 0xffff000043407812 */ /* 0x000fe200078ec0ff */
[C---:B------:R-:W-:Y:S01]  /*86d0*/  FFMA R3, R41.reuse, R50, R3 ;  /* 0x0000003229037223 */ /* 0x040fe20000000003 */
[----:B------:R-:W-:Y:S01]  /*86e0*/  SHF.L.U32 R65, R72, 0x10, RZ ;  /* 0x0000001048417819 */ /* 0x000fe200000006ff */
[C---:B------:R-:W-:Y:S01]  /*86f0*/  FFMA R15, R41.reuse, R52, R15 ;  /* 0x00000034290f7223 */ /* 0x040fe2000000000f */
[----:B------:R-:W-:Y:S01]  /*8700*/  F2FP.BF16.F32.PACK_AB R104, R2, R0 ;  /* 0x000000000268723e */ /* 0x000fe200000010ff */
[C---:B------:R-:W-:Y:S01]  /*8710*/  FFMA R12, R41.reuse, R53, R12 ;  /* 0x00000035290c7223 */ /* 0x040fe2000000000c */
[C---:B------:R-:W-:Y:S01]  /*8720*/  FFMA R13, R41.reuse, R54, R13 ;  /* 0x00000036290d7223 */ /* 0x040fe2000000000d */
[C---:B------:R-:W-:Y:S01]  /*8730*/  FMUL R14, R38.reuse, R18 ;  /* 0x00000012260e7220 */ /* 0x040fe20000400000 */
[C---:B------:R-:W-:Y:S01]  /*8740*/  FMUL R19, R38.reuse, R19 ;  /* 0x0000001326137220 */ /* 0x040fe20000400000 */
[C---:B------:R-:W-:Y:S01]  /*8750*/  FMUL R16, R38.reuse, R20 ;  /* 0x0000001426107220 */ /* 0x040fe20000400000 */
[C---:B------:R-:W-:Y:S01]  /*8760*/  FMUL R17, R38.reuse, R21 ;  /* 0x0000001526117220 */ /* 0x040fe20000400000 */
[C---:B------:R-:W-:Y:S01]  /*8770*/  FFMA R14, R41.reuse, R55, R14 ;  /* 0x00000037290e7223 */ /* 0x040fe2000000000e */
        /* <DEDUP_REMOVED lines=9> */
[----:B------:R-:W-:Y:S01]  /*8810*/  FFMA R23, R41, R60, R23 ;  /* 0x0000003c29177223 */ /* 0x000fe20000000017 */
[C---:B------:R-:W-:Y:S01]  /*8820*/  FMUL R27, R38.reuse, R27 ;  /* 0x0000001b261b7220 */ /* 0x040fe20000400000 */
[----:B------:R-:W-:Y:S01]  /*8830*/  F2FP.BF16.F32.PACK_AB R105, R15, R3 ;  /* 0x000000030f69723e */ /* 0x000fe200000010ff */
[----:B------:R-:W-:Y:S01]  /*8840*/  FFMA R20, R41, R61, R20 ;  /* 0x0000003d29147223 */ /* 0x000fe20000000014 */
[----:B------:R-:W-:Y:S01]  /*8850*/  F2FP.BF16.F32.PACK_AB R106, R13, R12 ;  /* 0x0000000c0d6a723e */ /* 0x000fe200000010ff */
[----:B------:R-:W-:Y:S01]  /*8860*/  FMUL R24, R38, R28 ;  /* 0x0000001c26187220 */ /* 0x000fe20000400000 */
[----:B------:R-:W-:Y:S01]  /*8870*/  F2FP.BF16.F32.PACK_AB R107, R19, R14 ;  /* 0x0000000e136b723e */ /* 0x000fe200000010ff */
[----:B------:R-:W-:Y:S01]  /*8880*/  FFMA R21, R41, R62, R21 ;  /* 0x0000003e29157223 */ /* 0x000fe20000000015 */
[----:B------:R-:W-:Y:S01]  /*8890*/  LOP3.LUT R66, R72, 0xffff0000, RZ, 0xc0, !PT ;  /* 0xffff000048427812 */ /* 0x000fe200078ec0ff */
[C---:B------:R-:W-:Y:S01]  /*88a0*/  FMUL R25, R38.reuse, R29 ;  /* 0x0000001d26197220 */ /* 0x040fe20000400000 */
[----:B------:R-:W-:Y:S01]  /*88b0*/  SHF.L.U32 R67, R73, 0x10, RZ ;  /* 0x0000001049437819 */ /* 0x000fe200000006ff */
[----:B------:R1:W-:Y:S01]  /*88c0*/  STS.128 [R109+0x10], R104 ;  /* 0x000010686d007388 */ /* 0x0003e20000000c00 */
[----:B------:R-:W-:Y:S01]  /*88d0*/  FFMA R22, R41, R63, R22 ;  /* 0x0000003f29167223 */ /* 0x000fe20000000016 */
[----:B------:R-:W-:Y:S01]  /*88e0*/  LOP3.LUT R68, R73, 0xffff0000, RZ, 0xc0, !PT ;  /* 0xffff000049447812 */ /* 0x000fe200078ec0ff */
[----:B------:R-:W-:Y:S01]  /*88f0*/  FMUL R26, R38, R30 ;  /* 0x0000001e261a7220 */ /* 0x000fe20000400000 */
[C---:B------:R-:W-:Y:S01]  /*8900*/  FFMA R27, R41.reuse, R64, R27 ;  /* 0x00000040291b7223 */ /* 0x040fe2000000001b */
[----:B------:R-:W-:Y:S01]  /*8910*/  SHF.L.U32 R69, R74, 0x10, RZ ;  /* 0x000000104a457819 */ /* 0x000fe200000006ff */
[----:B------:R-:W-:Y:S01]  /*8920*/  FMUL R31, R38, R31 ;  /* 0x0000001f261f7220 */ /* 0x000fe20000400000 */
[C---:B------:R-:W-:Y:S01]  /*8930*/  FFMA R24, R41.reuse, R65, R24 ;  /* 0x0000004129187223 */ /* 0x040fe20000000018 */
[----:B------:R-:W-:Y:S01]  /*8940*/  LOP3.LUT R70, R74, 0xffff0000, RZ, 0xc0, !PT ;  /* 0xffff00004a467812 */ /* 0x000fe200078ec0ff */
[C---:B------:R-:W-:Y:S01]  /*8950*/  FMUL R28, R38.reuse, R32 ;  /* 0x00000020261c7220 */ /* 0x040fe20000400000 */
[----:B------:R-:W-:Y:S01]  /*8960*/  FFMA R25, R41, R66, R25 ;  /* 0x0000004229197223 */ /* 0x000fe20000000019 */
[----:B------:R-:W-:Y:S01]  /*8970*/  SHF.L.U32 R71, R75, 0x10, RZ ;  /* 0x000000104b477819 */ /* 0x000fe200000006ff */
[C---:B------:R-:W-:Y:S01]  /*8980*/  FMUL R29, R38.reuse, R33 ;  /* 0x00000021261d7220 */ /* 0x040fe20000400000 */
[----:B------:R-:W-:Y:S01]  /*8990*/  FFMA R26, R41, R67, R26 ;  /* 0x00000043291a7223 */ /* 0x000fe2000000001a */
[----:B------:R-:W-:Y:S01]  /*89a0*/  LOP3.LUT R72, R75, 0xffff0000, RZ, 0xc0, !PT ;  /* 0xffff00004b487812 */ /* 0x000fe200078ec0ff */
        /* <DEDUP_REMOVED lines=8> */
[----:B------:R-:W-:Y:S01]  /*8a30*/  FFMA R30, R41, R71, R30 ;  /* 0x00000047291e7223 */ /* 0x000fe2000000001e */
[----:B------:R-:W-:Y:S01]  /*8a40*/  F2FP.BF16.F32.PACK_AB R115, R27, R22 ;  /* 0x000000161b73723e */ /* 0x000fe200000010ff */
[----:B------:R-:W-:Y:S01]  /*8a50*/  FFMA R35, R41, R72, R35 ;  /* 0x0000004829237223 */ /* 0x000fe20000000023 */
[----:B------:R-:W-:Y:S02]  /*8a60*/  F2FP.BF16.F32.PACK_AB R116, R25, R24 ;  /* 0x000000181974723e */ /* 0x000fe400000010ff */
[----:B------:R-:W-:Y:S01]  /*8a70*/  F2FP.BF16.F32.PACK_AB R117, R31, R26 ;  /* 0x0000001a1f75723e */ /* 0x000fe200000010ff */
[----:B------:R1:W-:Y:S01]  /*8a80*/  STS.128 [R110+0x20], R112 ;  /* 0x000020706e007388 */ /* 0x0003e20000000c00 */
        /* <DEDUP_REMOVED lines=12> */
[----:B------:R-:W-:Y:S02]  /*8b50*/  UIADD3 UR9, UPT, UPT, UR49, 0x20, URZ ;  /* 0x0000002031097890 */ /* 0x000fe4000fffe0ff */
[----:B------:R-:W-:Y:S02]  /*8b60*/  UIADD3 UR8, UPT, UPT, UR47, 0x200, UR4 ;  /* 0x000002002f087890 */ /* 0x000fe4000fffe004 */
[----:B--2---:R-:W-:Y:S03]  /*8b70*/  UIADD3 UR6, UP0, UPT, UR10, 0xa80, URZ ;  /* 0x00000a800a067890 */ /* 0x004fe6000ff1e0ff */
[----:B------:R-:W-:Y:S01]  /*8b80*/  UMOV UR10, UR50 ;  /* 0x00000032000a7c82 */ /* 0x000fe20008000000 */
[----:B------:R-:W-:Y:S03]  /*8b90*/  UIADD3.X UR7, UPT, UPT, URZ, UR11, URZ, UP0, !UPT ;  /* 0x0000000bff077290 */ /* 0x000fe600087fe4ff */
[----:B------:R-:W-:Y:S06]  /*8ba0*/  UMOV UR11, UR44 ;  /* 0x0000002c000b7c82 */ /* 0x000fec0008000000 */
[----:B------:R2:W-:Y:S02]  /*8bb0*/  UTMASTG.3D [UR8], [UR6] ;  /* 0x00000008060073b5 */ /* 0x0005e40008010000 */
[----:B--2---:R0:W-:Y:S02]  /*8bc0*/  UTMACMDFLUSH ;  /* 0x00000000000079b7 */ /* 0x0041e40000000000 */
.L_x_134:
[----:B------:R-:W-:Y:S05]  /*8bd0*/  BSYNC.RECONVERGENT B0 ;  /* 0x0000000000007941 */ /* 0x000fea0003800200 */
.L_x_133:
[----:B------:R-:W-:Y:S01]  /*8be0*/  UIADD3 UR4, UPT, UPT, UR45, 0x1, URZ ;  /* 0x000000012d047890 */ /* 0x000fe2000fffe0ff */
[----:B------:R-:W-:Y:S03]  /*8bf0*/  BSSY.RECONVERGENT B0, `(.L_x_135) ;  /* 0x0000008000007945 */ /* 0x000fe60003800200 */
[----:B------:R-:W-:Y:S04]  /*8c00*/  UISETP.NE.AND UP0, UPT, UR4, 0x3, UPT ;  /* 0x000000030400788c */ /* 0x000fe8000bf05270 */
[----:B------:R-:W-:Y:S02]  /*8c10*/  UISETP.EQ.XOR UP1, UPT, UR43, 0x3, !UP0 ;  /* 0x000000032b00788c */ /* 0x000fe4000c722a70 */
[----:B------:R-:W-:Y:S02]  /*8c20*/  USEL UR46, UR4, URZ, UP0 ;  /* 0x000000ff042e7287 */ /* 0x000fe40008000000 */
[----:B------:R-:W-:Y:S04]  /*8c30*/  USEL UR5, URZ, 0x1, !UP1 ;  /* 0x00000001ff057887 */ /* 0x000fe8000c800000 */
[----:B------:R-:W-:Y:S01]  /*8c40*/  ULOP3.LUT UR54, UR54, UR5, URZ, 0x3c, !UPT ;  /* 0x0000000536367292 */ /* 0x000fe2000f8e3cff */
[----:B------:R-:W-:Y:S11]  /*8c50*/  @P0 BRA `(.L_x_136) ;  /* 0x0000000000040947 */ /* 0x000ff60003800000 */
[----:B------:R-:W-:Y:S04]  /*8c60*/  DEPBAR.LE SB0, 0x1 ;  /* 0x000080400000791a */ /* 0x000fe80000000000 */
.L_x_136:
[----:B------:R-:W-:Y:S05]  /*8c70*/  BSYNC.RECONVERGENT B0 ;  /* 0x0000000000007941 */ /* 0x000fea0003800200 */
.L_x_135:
[----:B------:R-:W-:Y:S01]  /*8c80*/  BAR.SYNC.DEFER_BLOCKING 0x1, 0x80 ;  /* 0x0042000000007b1d */ /* 0x000fe20000010000 */
[----:B------:R-:W-:Y:S01]  /*8c90*/  UISETP.NE.AND UP0, UPT, UR53, -0x2, UPT ;  /* 0xfffffffe3500788c */ /* 0x000fe2000bf05270 */
[----:B------:R-:W-:Y:S08]  /*8ca0*/  IADD3 R0, PT, PT, R36, 0x1, RZ ;  /* 0x0000000124007810 */ /* 0x000ff00007ffe0ff */
[----:B------:R-:W-:Y:S05]  /*8cb0*/  BRA.U !UP0, `(.L_x_137) ;  /* 0x0000000108287547 */ /* 0x000fea000b800000 */
[----:B------:R-:W-:Y:S01]  /*8cc0*/  ISETP.NE.AND P0, PT, R108, RZ, PT ;  /* 0x000000ff6c00720c */ /* 0x000fe20003f05270 */
[----:B------:R-:W-:Y:S01]  /*8cd0*/  IMAD.U32 R3, RZ, RZ, UR52 ;  /* 0x00000034ff037e24 */ /* 0x000fe2000f8e00ff */
[----:B------:R-:W-:Y:S01]  /*8ce0*/  UIADD3 UR4, UPT, UPT, UR52, 0x1, URZ ;  /* 0x0000000134047890 */ /* 0x000fe2000fffe0ff */
[----:B------:R-:W-:Y:S03]  /*8cf0*/  IMAD.U32 R2, RZ, RZ, UR55 ;  /* 0x00000037ff027e24 */ /* 0x000fe6000f8e00ff */
[----:B------:R-:W-:Y:S04]  /*8d00*/  UISETP.NE.AND UP0, UPT, UR4, 0x3, UPT ;  /* 0x000000030400788c */ /* 0x000fe8000bf05270 */
[----:B------:R-:W-:Y:S03]  /*8d10*/  USEL UR52, UR4, URZ, UP0 ;  /* 0x000000ff04347287 */ /* 0x000fe60008000000 */
[----:B------:R-:W-:Y:S05]  /*8d20*/  @P0 LEA R3, R3, UR47, 0x3 ;  /* 0x0000002f03030c11 */ /* 0x000fea000f8e18ff */
[----:B------:R-:W-:Y:S05]  /*8d30*/  @P0 VIADD R3, R3, 0xa8 ;  /* 0x000000a803030836 */ /* 0x000fea0000000000 */
[----:B------:R-:W-:Y:S04]  /*8d40*/  @P0 PRMT R2, R2, 0x654, R3 ;  /* 0x0000065402020816 */ /* 0x000fe80000000003 */
[----:B------:R2:W-:Y:S03]  /*8d50*/  @P0 SYNCS.ARRIVE.TRANS64.RED.A1T0 RZ, [R2+URZ], RZ ;  /* 0x000000ff02ff09a7 */ /* 0x0005e600081004ff */
.L_x_137:
[----:B------:R-:W-:Y:S01]  /*8d60*/  R2UR UR6, R103 ;  /* 0x00000000670672ca */ /* 0x000fe200000e0000 */
[----:B------:R-:W-:Y:S01]  /*8d70*/  UIADD3 UR53, UPT, UPT, UR53, 0x2, URZ ;  /* 0x0000000235357890 */ /* 0x000fe2000fffe0ff */
[----:B------:R-:W-:Y:S02]  /*8d80*/  R2UR UR5, R86 ;  /* 0x00000000560572ca */ /* 0x000fe400000e0000 */
[----:B------:R-:W-:Y:S02]  /*8d90*/  R2UR UR4, R87 ;  /* 0x00000000570472ca */ /* 0x000fe400000e0000 */
[----:B------:R-:W-:Y:S02]  /*8da0*/  R2UR UR44, R101 ;  /* 0x00000000652c72ca */ /* 0x000fe400000e0000 */
[----:B------:R-:W-:Y:S02]  /*8db0*/  ISETP.NE.AND P0, PT, R91, 0x2, PT ;  /* 0x000000025b00780c */ /* 0x000fe40003f05270 */
[----:B------:R-:W-:Y:S02]  /*8dc0*/  ISETP.NE.AND P1, PT, R0, 0x2, PT ;  /* 0x000000020000780c */ /* 0x000fe40003f25270 */
[----:B------:R-:W-:Y:S01]  /*8dd0*/  SEL R3, RZ, 0x1, P0 ;  /* 0x00000001ff037807 */ /* 0x000fe20000000000 */
[----:B------:R-:W-:Y:S01]  /*8de0*/  UISETP.NE.AND UP0, UPT, UR6, URZ, UPT ;  /* 0x000000ff0600728c */ /* 0x000fe2000bf05270 */
[----:B--2---:R-:W-:Y:S01]  /*8df0*/  SEL R2, RZ, 0x1, P1 ;  /* 0x00000001ff027807 */ /* 0x004fe20000800000 */
[----:B------:R-:W-:Y:S01]  /*8e00*/  UIADD3 UR26, UPT, UPT, UR36, UR5, URZ ;  /* 0x00000005241a7290 */ /* 0x000fe2000fffe0ff */
[----:B------:R-:W-:Y:S01]  /*8e10*/  LOP3.LUT R94, R94, R3, RZ, 0x3c, !PT ;  /* 0x000000035e5e7212 */ /* 0x000fe200078e3cff */
[----:B------:R-:W-:Y:S01]  /*8e20*/  UIADD3 UR27, UPT, UPT, UR37, UR4, URZ ;  /* 0x00000004251b7290 */ /* 0x000fe2000fffe0ff */
[----:B------:R-:W-:Y:S02]  /*8e30*/  LOP3.LUT R95, R95, R2, RZ, 0x3c, !PT ;  /* 0x000000025f5f7212 */ /* 0x000fe400078e3cff */
[----:B------:R-:W-:Y:S02]  /*8e40*/  SEL R91, R91, RZ, P0 ;  /* 0x000000ff5b5b7207 */ /* 0x000fe40000000000 */
[----:B------:R-:W-:Y:S01]  /*8e50*/  SEL R36, R0, RZ, P1 ;  /* 0x000000ff00247207 */ /* 0x000fe20000800000 */
[----:B------:R-:W-:Y:S06]  /*8e60*/  BRA.U UP0, `(.L_x_138) ;  /* 0xffffffd500807547 */ /* 0x000fec000b83ffff */
[----:B------:R-:W-:-:S13]  /*8e70*/  R2UR UR4, R88 ;  /* 0x00000000580472ca */ /* 0x000fda00000e0000 */
[----:B------:R-:W-:-:S09]  /*8e80*/  UISETP.NE.AND UP0, UPT, UR4, URZ, UPT ;  /* 0x000000ff0400728c */ /* 0x000fd2000bf05270 */
[----:B------:R-:W-:Y:S05]  /*8e90*/  BRA.U !UP0, `(.L_x_139) ;  /* 0x0000000108487547 */ /* 0x000fea000b800000 */
[----:B------:R-:W2:Y:S02]  /*8ea0*/  LDCU.64 UR4, c[0x0][0xc90] ;  /* 0x00019200ff0477ac */ /* 0x000ea40008000a00 */
[----:B--2---:R-:W-:-:S04]  /*8eb0*/  UISETP.NE.U32.AND UP0, UPT, UR4, URZ, UPT ;  /* 0x000000ff0400728c */ /* 0x004fc8000bf05070 */
[----:B------:R-:W-:-:S09]  /*8ec0*/  UISETP.NE.AND.EX UP0, UPT, UR5, URZ, UPT, UP0 ;  /* 0x000000ff0500728c */ /* 0x000fd2000bf05300 */
[----:B------:R-:W-:Y:S05]  /*8ed0*/  BRA.U UP0, `(.L_x_140) ;  /* 0x00000001000c7547 */ /* 0x000fea000b800000 */
[----:B------:R-:W-:-:S13]  /*8ee0*/  FSETP.NEU.AND P0, PT, R41, RZ, PT ;  /* 0x000000ff2900720b */ /* 0x000fda0003f0d000 */
[----:B------:R-:W-:Y:S05]  /*8ef0*/  @!P0 EXIT ;  /* 0x000000000000894d */ /* 0x000fea0003800000 */
[----:B------:R-:W-:Y:S05]  /*8f00*/  BRA `(.L_x_139) ;  /* 0x00000000002c7947 */ /* 0x000fea0003800000 */
.L_x_140:
[----:B------:R-:W-:Y:S01]  /*8f10*/  ISETP.NE.AND P0, PT, R90, RZ, PT ;  /* 0x000000ff5a00720c */ /* 0x000fe20003f05270 */
[----:B------:R-:W-:-:S12]  /*8f20*/  BSSY.RECONVERGENT B0, `(.L_x_139) ;  /* 0x0000009000007945 */ /* 0x000fd80003800200 */
[----:B------:R-:W-:Y:S05]  /*8f30*/  @P0 BRA `(.L_x_141) ;  /* 0x0000000000140947 */ /* 0x000fea0003800000 */
[----:B------:R-:W2:Y:S02]  /*8f40*/  LDCU.64 UR4, c[0x0][0xc88] ;  /* 0x00019100ff0477ac */ /* 0x000ea40008000a00 */
[----:B--2---:R-:W-:-:S04]  /*8f50*/  ISETP.NE.U32.AND P0, PT, RZ, UR4, PT ;  /* 0x00000004ff007c0c */ /* 0x004fc8000bf05070 */
[----:B------:R-:W-:-:S13]  /*8f60*/  ISETP.NE.AND.EX P0, PT, RZ, UR5, PT, P0 ;  /* 0x00000005ff007c0c */ /* 0x000fda000bf05300 */
[----:B------:R-:W-:Y:S05]  /*8f70*/  @!P0 EXIT ;  /* 0x000000000000894d */ /* 0x000fea0003800000 */
[----:B------:R-:W-:Y:S05]  /*8f80*/  BRA `(.L_x_142) ;  /* 0x0000000000087947 */ /* 0x000fea0003800000 */
.L_x_141:
[----:B------:R-:W-:-:S13]  /*8f90*/  FSETP.NEU.AND P0, PT, R41, RZ, PT ;  /* 0x000000ff2900720b */ /* 0x000fda0003f0d000 */
[----:B------:R-:W-:Y:S05]  /*8fa0*/  @!P0 EXIT ;  /* 0x000000000000894d */ /* 0x000fea0003800000 */
.L_x_142:
[----:B------:R-:W-:Y:S05]  /*8fb0*/  BSYNC.RECONVERGENT B0 ;  /* 0x0000000000007941 */ /* 0x000fea0003800200 */
.L_x_139:
[----:B------:R-:W-:Y:S01]  /*8fc0*/  ULEA UR4, UR52, UR47, 0x3 ;  /* 0x0000002f34047291 */ /* 0x000fe2000f8e18ff */
[----:B------:R-:W-:-:S04]  /*8fd0*/  DEPBAR.LE SB0, 0x0 ;  /* 0x000080000000791a */ /* 0x000fc80000000000 */
[----:B------:R-:W-:-:S04]  /*8fe0*/  UIADD3 UR4, UPT, UPT, UR4, 0xa8, URZ ;  /* 0x000000a804047890 */ /* 0x000fc8000fffe0ff */
[----:B------:R-:W-:-:S09]  /*8ff0*/  UPRMT UR4, UR55, 0x654, UR4 ;  /* 0x0000065437047896 */ /* 0x000fd20008000004 */
[----:B------:R-:W-:Y:S01]  /*9000*/  SYNCS.ARRIVE.TRANS64.RED.A1T0 RZ, [UR4], RZ ;  /* 0x000000ffffff79a7 */ /* 0x000fe20008100404 */
[----:B------:R-:W-:Y:S05]  /*9010*/  EXIT ;  /* 0x000000000000794d */ /* 0x000fea0003800000 */
.L_x_25:
[----:B--2---:R2:W3:Y:S02]  /*9020*/  SYNCS.PHASECHK.TRANS64.TRYWAIT P0, [R3+URZ+0x120], R2 ;  /* 0x00012002030075a7 */ /* 0x0044e400080011ff */
[----:B---3--:R-:W-:Y:S05]  /*9030*/  @!P0 NANOSLEEP.SYNCS 0x989680 ;  /* 0x009896800000895d */ /* 0x008fea0003900000 */
[----:B------:R-:W3:Y:S02]  /*9040*/  @!P0 SYNCS.PHASECHK.TRANS64 P0, [R3+URZ+0x120], R2 ;  /* 0x00012002030085a7 */ /* 0x000ee400080010ff */
[----:B---3--:R-:W-:Y:S05]  /*9050*/  @!P0 BRA `(.L_x_25) ;  /* 0xfffffffc00f08947 */ /* 0x008fea000383ffff */
[----:B------:R-:W-:Y:S05]  /*9060*/  BRA `(.L_x_143) ;  /* 0xffffff8800687947 */ /* 0x000fea000383ffff */
.L_x_28:
[----:B-1----:R-:W-:-:S07]  /*9070*/  MOV R0, UR6 ;  /* 0x0000000600007c02 */ /* 0x002fce0008000f00 */
.L_x_144:
[----:B-1----:R1:W2:Y:S02]  /*9080*/  SYNCS.PHASECHK.TRANS64.TRYWAIT P0, [R0+URZ+0x48], R3 ;  /* 0x00004803000075a7 */ /* 0x0022a400080011ff */
[----:B--2---:R-:W-:Y:S05]  /*9090*/  @!P0 NANOSLEEP.SYNCS 0x989680 ;  /* 0x009896800000895d */ /* 0x004fea0003900000 */
[----:B------:R-:W2:Y:S02]  /*90a0*/  @!P0 SYNCS.PHASECHK.TRANS64 P0, [R0+URZ+0x48], R3 ;  /* 0x00004803000085a7 */ /* 0x000ea400080010ff */
[----:B--2---:R-:W-:Y:S05]  /*90b0*/  @!P0 BRA `(.L_x_144) ;  /* 0xfffffffc00f08947 */ /* 0x004fea000383ffff */
[----:B------:R-:W-:Y:S05]  /*90c0*/  BRA `(.L_x_27) ;  /* 0xffffff8800d87947 */ /* 0x000fea000383ffff */
.L_x_37:
[----:B-1----:R-:W-:-:S07]  /*90d0*/  MOV R0, UR7 ;  /* 0x0000000700007c02 */ /* 0x002fce0008000f00 */
.L_x_145:
[----:B-1----:R1:W2:Y:S02]  /*90e0*/  SYNCS.PHASECHK.TRANS64.TRYWAIT P0, [R0+URZ+0x48], R3 ;  /* 0x00004803000075a7 */ /* 0x0022a400080011ff */
[----:B--2---:R-:W-:Y:S05]  /*90f0*/  @!P0 NANOSLEEP.SYNCS 0x989680 ;  /* 0x009896800000895d */ /* 0x004fea0003900000 */
[----:B------:R-:W2:Y:S02]  /*9100*/  @!P0 SYNCS.PHASECHK.TRANS64 P0, [R0+URZ+0x48], R3 ;  /* 0x00004803000085a7 */ /* 0x000ea400080010ff */
[----:B--2---:R-:W-:Y:S05]  /*9110*/  @!P0 BRA `(.L_x_145) ;  /* 0xfffffffc00f08947 */ /* 0x004fea000383ffff */
[----:B------:R-:W-:Y:S05]  /*9120*/  BRA `(.L_x_36) ;  /* 0xffffff8c00f07947 */ /* 0x000fea000383ffff */
.L_x_44:
[----:B-1----:R1:W4:Y:S02]  /*9130*/  SYNCS.PHASECHK.TRANS64.TRYWAIT P0, [R3+URZ+0xd0], R0 ;  /* 0x0000d000030075a7 */ /* 0x00232400080011ff */
[----:B----4-:R-:W-:Y:S05]  /*9140*/  @!P0 NANOSLEEP.SYNCS 0x989680 ;  /* 0x009896800000895d */ /* 0x010fea0003900000 */
[----:B------:R-:W4:Y:S02]  /*9150*/  @!P0 SYNCS.PHASECHK.TRANS64 P0, [R3+URZ+0xd0], R0 ;  /* 0x0000d000030085a7 */ /* 0x000f2400080010ff */
[----:B----4-:R-:W-:Y:S05]  /*9160*/  @!P0 BRA `(.L_x_44) ;  /* 0xfffffffc00f08947 */ /* 0x010fea000383ffff */
[----:B------:R-:W-:Y:S05]  /*9170*/  BRA `(.L_x_146) ;  /* 0xffffff9000e87947 */ /* 0x000fea000383ffff */
.L_x_48:
[----:B-1----:R-:W-:-:S07]  /*9180*/  MOV R0, UR4 ;  /* 0x0000000400007c02 */ /* 0x002fce0008000f00 */
.L_x_147:
[----:B-1----:R1:W2:Y:S02]  /*9190*/  SYNCS.PHASECHK.TRANS64.TRYWAIT P0, [R0+URZ], R3 ;  /* 0x00000003000075a7 */ /* 0x0022a400080011ff */
[----:B--2---:R-:W-:Y:S05]  /*91a0*/  @!P0 NANOSLEEP.SYNCS 0x989680 ;  /* 0x009896800000895d */ /* 0x004fea0003900000 */
[----:B------:R-:W2:Y:S02]  /*91b0*/  @!P0 SYNCS.PHASECHK.TRANS64 P0, [R0+URZ], R3 ;  /* 0x00000003000085a7 */ /* 0x000ea400080010ff */
[----:B--2---:R-:W-:Y:S05]  /*91c0*/  @!P0 BRA `(.L_x_147) ;  /* 0xfffffffc00f08947 */ /* 0x004fea000383ffff */
[----:B------:R-:W-:Y:S05]  /*91d0*/  BRA `(.L_x_148) ;  /* 0xffffff9800947947 */ /* 0x000fea000383ffff */
.L_x_49:
[----:B------:R-:W-:-:S07]  /*91e0*/  MOV R0, UR5 ;  /* 0x0000000500007c02 */ /* 0x000fce0008000f00 */
.L_x_149:
[----:B-1----:R1:W2:Y:S02]  /*91f0*/  SYNCS.PHASECHK.TRANS64.TRYWAIT P0, [R0+URZ], R3 ;  /* 0x00000003000075a7 */ /* 0x0022a400080011ff */
[----:B--2---:R-:W-:Y:S05]  /*9200*/  @!P0 NANOSLEEP.SYNCS 0x989680 ;  /* 0x009896800000895d */ /* 0x004fea0003900000 */
[----:B------:R-:W2:Y:S02]  /*9210*/  @!P0 SYNCS.PHASECHK.TRANS64 P0, [R0+URZ], R3 ;  /* 0x00000003000085a7 */ /* 0x000ea400080010ff */
[----:B--2---:R-:W-:Y:S05]  /*9220*/  @!P0 BRA `(.L_x_149) ;  /* 0xfffffffc00f08947 */ /* 0x004fea000383ffff */
[----:B------:R-:W-:Y:S05]  /*9230*/  BRA `(.L_x_150) ;  /* 0xffffff9800a07947 */ /* 0x000fea000383ffff */
.L_x_50:
[----:B------:R-:W-:-:S07]  /*9240*/  MOV R0, UR5 ;  /* 0x0000000500007c02 */ /* 0x000fce0008000f00 */
.L_x_151:
[----:B-1----:R1:W2:Y:S02]  /*9250*/  SYNCS.PHASECHK.TRANS64.TRYWAIT P0, [R0+URZ], R3 ;  /* 0x00000003000075a7 */ /* 0x0022a400080011ff */
[----:B--2---:R-:W-:Y:S05]  /*9260*/  @!P0 NANOSLEEP.SYNCS 0x989680 ;  /* 0x009896800000895d */ /* 0x004fea0003900000 */
[----:B------:R-:W2:Y:S02]  /*9270*/  @!P0 SYNCS.PHASECHK.TRANS64 P0, [R0+URZ], R3 ;  /* 0x00000003000085a7 */ /* 0x000ea400080010ff */
[----:B--2---:R-:W-:Y:S05]  /*9280*/  @!P0 BRA `(.L_x_151) ;  /* 0xfffffffc00f08947 */ /* 0x004fea000383ffff */
[----:B------:R-:W-:Y:S05]  /*9290*/  BRA `(.L_x_152) ;  /* 0xffffff9800ac7947 */ /* 0x000fea000383ffff */
.L_x_51:
[----:B------:R-:W-:-:S07]  /*92a0*/  MOV R0, UR5 ;  /* 0x0000000500007c02 */ /* 0x000fce0008000f00 */
.L_x_153:
[----:B-1----:R1:W2:Y:S02]  /*92b0*/  SYNCS.PHASECHK.TRANS64.TRYWAIT P0, [R0+URZ], R3 ;  /* 0x00000003000075a7 */ /* 0x0022a400080011ff */
[----:B--2---:R-:W-:Y:S05]  /*92c0*/  @!P0 NANOSLEEP.SYNCS 0x989680 ;  /* 0x009896800000895d */ /* 0x004fea0003900000 */
[----:B------:R-:W2:Y:S02]  /*92d0*/  @!P0 SYNCS.PHASECHK.TRANS64 P0, [R0+URZ], R3 ;  /* 0x00000003000085a7 */ /* 0x000ea400080010ff */
[----:B--2---:R-:W-:Y:S05]  /*92e0*/  @!P0 BRA `(.L_x_153) ;  /* 0xfffffffc00f08947 */ /* 0x004fea000383ffff */
[----:B------:R-:W-:Y:S05]  /*92f0*/  BRA `(.L_x_154) ;  /* 0xffffff9800b87947 */ /* 0x000fea000383ffff */
.L_x_52:
[----:B------:R-:W-:-:S07]  /*9300*/  MOV R0, UR5 ;  /* 0x0000000500007c02 */ /* 0x000fce0008000f00 */
.L_x_155:
[----:B-1----:R1:W2:Y:S02]  /*9310*/  SYNCS.PHASECHK.TRANS64.TRYWAIT P0, [R0+URZ], R3 ;  /* 0x00000003000075a7 */ /* 0x0022a400080011ff */
[----:B--2---:R-:W-:Y:S05]  /*9320*/  @!P0 NANOSLEEP.SYNCS 0x989680 ;  /* 0x009896800000895d */ /* 0x004fea0003900000 */
[----:B------:R-:W2:Y:S02]  /*9330*/  @!P0 SYNCS.PHASECHK.TRANS64 P0, [R0+URZ], R3 ;  /* 0x00000003000085a7 */ /* 0x000ea400080010ff */
[----:B--2---:R-:W-:Y:S05]  /*9340*/  @!P0 BRA `(.L_x_155) ;  /* 0xfffffffc00f08947 */ /* 0x004fea000383ffff */
[----:B------:R-:W-:Y:S05]  /*9350*/  BRA `(.L_x_156) ;  /* 0xffffff9800c47947 */ /* 0x000fea000383ffff */
.L_x_53:
[----:B------:R-:W-:-:S07]  /*9360*/  MOV R0, UR5 ;  /* 0x0000000500007c02 */ /* 0x000fce0008000f00 */
.L_x_157:
[----:B-1----:R1:W2:Y:S02]  /*9370*/  SYNCS.PHASECHK.TRANS64.TRYWAIT P0, [R0+URZ], R3 ;  /* 0x00000003000075a7 */ /* 0x0022a400080011ff */
[----:B--2---:R-:W-:Y:S05]  /*9380*/  @!P0 NANOSLEEP.SYNCS 0x989680 ;  /* 0x009896800000895d */ /* 0x004fea0003900000 */
[----:B------:R-:W2:Y:S02]  /*9390*/  @!P0 SYNCS.PHASECHK.TRANS64 P0, [R0+URZ], R3 ;  /* 0x00000003000085a7 */ /* 0x000ea400080010ff */
[----:B--2---:R-:W-:Y:S05]  /*93a0*/  @!P0 BRA `(.L_x_157) ;  /* 0xfffffffc00f08947 */ /* 0x004fea000383ffff */
[----:B------:R-:W-:Y:S05]  /*93b0*/  BRA `(.L_x_158) ;  /* 0xffffff9800d07947 */ /* 0x000fea000383ffff */
.L_x_54:
[----:B------:R-:W-:-:S07]  /*93c0*/  MOV R0, UR5 ;  /* 0x0000000500007c02 */ /* 0x000fce0008000f00 */
.L_x_159:
[----:B-1----:R1:W2:Y:S02]  /*93d0*/  SYNCS.PHASECHK.TRANS64.TRYWAIT P0, [R0+URZ], R3 ;  /* 0x00000003000075a7 */ /* 0x0022a400080011ff */
[----:B--2---:R-:W-:Y:S05]  /*93e0*/  @!P0 NANOSLEEP.SYNCS 0x989680 ;  /* 0x009896800000895d */ /* 0x004fea0003900000 */
[----:B------:R-:W2:Y:S02]  /*93f0*/  @!P0 SYNCS.PHASECHK.TRANS64 P0, [R0+URZ], R3 ;  /* 0x00000003000085a7 */ /* 0x000ea400080010ff */
[----:B--2---:R-:W-:Y:S05]  /*9400*/  @!P0 BRA `(.L_x_159) ;  /* 0xfffffffc00f08947 */ /* 0x004fea000383ffff */
[----:B------:R-:W-:Y:S05]  /*9410*/  BRA `(.L_x_160) ;  /* 0xffffff9800dc7947 */ /* 0x000fea000383ffff */
.L_x_55:
[----:B------:R-:W-:-:S07]  /*9420*/  MOV R0, UR5 ;  /* 0x0000000500007c02 */ /* 0x000fce0008000f00 */
.L_x_161:
[----:B-1----:R1:W2:Y:S02]  /*9430*/  SYNCS.PHASECHK.TRANS64.TRYWAIT P0, [R0+URZ], R3 ;  /* 0x00000003000075a7 */ /* 0x0022a400080011ff */
[----:B--2---:R-:W-:Y:S05]  /*9440*/  @!P0 NANOSLEEP.SYNCS 0x989680 ;  /* 0x009896800000895d */ /* 0x004fea0003900000 */
[----:B------:R-:W2:Y:S02]  /*9450*/  @!P0 SYNCS.PHASECHK.TRANS64 P0, [R0+URZ], R3 ;  /* 0x00000003000085a7 */ /* 0x000ea400080010ff */
[----:B--2---:R-:W-:Y:S05]  /*9460*/  @!P0 BRA `(.L_x_161) ;  /* 0xfffffffc00f08947 */ /* 0x004fea000383ffff */
[----:B------:R-:W-:Y:S05]  /*9470*/  BRA `(.L_x_162) ;  /* 0xffffff9800e87947 */ /* 0x000fea000383ffff */
.L_x_58:
[----:B-1----:R1:W2:Y:S02]  /*9480*/  SYNCS.PHASECHK.TRANS64.TRYWAIT P0, [R0+URZ+0x110], R5 ;  /* 0x00011005000075a7 */ /* 0x0022a400080011ff */
[----:B--2---:R-:W-:Y:S05]  /*9490*/  @!P0 NANOSLEEP.SYNCS 0x989680 ;  /* 0x009896800000895d */ /* 0x004fea0003900000 */
[----:B------:R-:W2:Y:S02]  /*94a0*/  @!P0 SYNCS.PHASECHK.TRANS64 P0, [R0+URZ+0x110], R5 ;  /* 0x00011005000085a7 */ /* 0x000ea400080010ff */
[----:B--2---:R-:W-:Y:S05]  /*94b0*/  @!P0 BRA `(.L_x_58) ;  /* 0xfffffffc00f08947 */ /* 0x004fea000383ffff */
[----:B------:R-:W-:Y:S05]  /*94c0*/  BRA `(.L_x_163) ;  /* 0xffffff9c00447947 */ /* 0x000fea000383ffff */
.L_x_59:
[----:B------:R-:W-:-:S07]  /*94d0*/  MOV R0, UR4 ;  /* 0x0000000400007c02 */ /* 0x000fce0008000f00 */
.L_x_164:
[----:B-1----:R1:W2:Y:S02]  /*94e0*/  SYNCS.PHASECHK.TRANS64.TRYWAIT P0, [R0+URZ+0xe0], R7 ;  /* 0x0000e007000075a7 */ /* 0x0022a400080011ff */
[----:B--2---:R-:W-:Y:S05]  /*94f0*/  @!P0 NANOSLEEP.SYNCS 0x989680 ;  /* 0x009896800000895d */ /* 0x004fea0003900000 */
[----:B------:R-:W2:Y:S02]  /*9500*/  @!P0 SYNCS.PHASECHK.TRANS64 P0, [R0+URZ+0xe0], R7 ;  /* 0x0000e007000085a7 */ /* 0x000ea400080010ff */
[----:B--2---:R-:W-:Y:S05]  /*9510*/  @!P0 BRA `(.L_x_164) ;  /* 0xfffffffc00f08947 */ /* 0x004fea000383ffff */
[----:B------:R-:W-:Y:S05]  /*9520*/  BRA `(.L_x_165) ;  /* 0xffffff9c00547947 */ /* 0x000fea000383ffff */
.L_x_60:
[----:B-1----:R1:W2:Y:S02]  /*9530*/  SYNCS.PHASECHK.TRANS64.TRYWAIT P1, [R0+URZ+0xd0], R5 ;  /* 0x0000d005000075a7 */ /* 0x0022a400080211ff */
[----:B--2---:R-:W-:Y:S05]  /*9540*/  @!P1 NANOSLEEP.SYNCS 0x989680 ;  /* 0x009896800000995d */ /* 0x004fea0003900000 */
[----:B------:R-:W2:Y:S02]  /*9550*/  @!P1 SYNCS.PHASECHK.TRANS64 P1, [R0+URZ+0xd0], R5 ;  /* 0x0000d005000095a7 */ /* 0x000ea400080210ff */
[----:B--2---:R-:W-:Y:S05]  /*9560*/  @!P1 BRA `(.L_x_60) ;  /* 0xfffffffc00f09947 */ /* 0x004fea000383ffff */
[----:B------:R-:W-:Y:S05]  /*9570*/  BRA `(.L_x_166) ;  /* 0xffffff9c00847947 */ /* 0x000fea000383ffff */
.L_x_63:
[----:B------:R-:W-:-:S07]  /*9580*/  MOV R0, UR4 ;  /* 0x0000000400007c02 */ /* 0x000fce0008000f00 */
.L_x_167:
[----:B-1----:R1:W2:Y:S02]  /*9590*/  SYNCS.PHASECHK.TRANS64.TRYWAIT P0, [R0+URZ+0xe0], R3 ;  /* 0x0000e003000075a7 */ /* 0x0022a400080011ff */
[----:B--2---:R-:W-:Y:S05]  /*95a0*/  @!P0 NANOSLEEP.SYNCS 0x989680 ;  /* 0x009896800000895d */ /* 0x004fea0003900000 */
[----:B------:R-:W2:Y:S02]  /*95b0*/  @!P0 SYNCS.PHASECHK.TRANS64 P0, [R0+URZ+0xe0], R3 ;  /* 0x0000e003000085a7 */ /* 0x000ea400080010ff */
[----:B--2---:R-:W-:Y:S05]  /*95c0*/  @!P0 BRA `(.L_x_167) ;  /* 0xfffffffc00f08947 */ /* 0x004fea000383ffff */
[----:B------:R-:W-:Y:S05]  /*95d0*/  BRA `(.L_x_62) ;  /* 0xffffff9c00d87947 */ /* 0x000fea000383ffff */
.L_x_72:
[----:B-1----:R-:W-:-:S04]  /*95e0*/  MOV R5, UR5 ;  /* 0x0000000500057c02 */ /* 0x002fc80008000f00 */
[----:B------:R1:W2:Y:S03]  /*95f0*/  SYNCS.PHASECHK.TRANS64.TRYWAIT P0, [R5+URZ+0x8], R6 ;  /* 0x00000806050075a7 */ /* 0x0002a600080011ff */
[----:B--2---:R-:W-:Y:S05]  /*9600*/  @!P0 NANOSLEEP.SYNCS 0x989680 ;  /* 0x009896800000895d */ /* 0x004fea0003900000 */
[----:B------:R-:W2:Y:S02]  /*9610*/  @!P0 SYNCS.PHASECHK.TRANS64 P0, [R5+URZ+0x8], R6 ;  /* 0x00000806050085a7 */ /* 0x000ea400080010ff */
[----:B--2---:R-:W-:Y:S05]  /*9620*/  @!P0 BRA `(.L_x_72) ;  /* 0xfffffffc00ec8947 */ /* 0x004fea000383ffff */
[----:B------:R-:W-:Y:S05]  /*9630*/  BRA `(.L_x_71) ;  /* 0xffffffa0008c7947 */ /* 0x000fea000383ffff */
.L_x_74:
[----:B------:R-:W-:Y:S01]  /*9640*/  BSSY B0, `(.L_x_168) ;  /* 0x0000006000007945 */ /* 0x000fe20003800000 */
[----:B------:R-:W-:-:S07]  /*9650*/  MOV R15, 0xffffffff ;  /* 0xffffffff000f7802 */ /* 0x000fce0000000f00 */
[----:B-1---5:R-:W-:Y:S05]  /*9660*/  WARPSYNC.COLLECTIVE R15, `(.L_x_169) ;  /* 0x000000000f0c7348 */ /* 0x022fea0003c00000 */
[----:B------:R-:W-:Y:S02]  /*9670*/  ELECT P6, UR79, PT ;  /* 0x00000000004f782f */ /* 0x000fe400038c0000 */
[----:B------:R-:W-:Y:S01]  /*9680*/  MOV R14, UR79 ;  /* 0x0000004f000e7c02 */ /* 0x000fe20008000f00 */
[----:B-1---5:R-:W-:Y:S10]  /*9690*/  ENDCOLLECTIVE ;  /* 0x000000000000791b */ /* 0x022ff40003800000 */
.L_x_169:
[----:B------:R-:W-:Y:S05]  /*96a0*/  BSYNC B0 ;  /* 0x0000000000007941 */ /* 0x000fea0003800000 */
.L_x_168:
[----:B------:R-:W-:Y:S01]  /*96b0*/  PLOP3.LUT P0, PT, P6, PT, PT, 0x80, 0x8 ;  /* 0x000000000008781c */ /* 0x000fe2000370f070 */
[----:B------:R-:W-:-:S12]  /*96c0*/  BRA `(.L_x_170) ;  /* 0xffffffa000b87947 */ /* 0x000fd8000383ffff */
.L_x_76:
[----:B-1----:R-:W-:-:S04]  /*96d0*/  MOV R3, UR5 ;  /* 0x0000000500037c02 */ /* 0x002fc80008000f00 */
[----:B------:R1:W2:Y:S03]  /*96e0*/  SYNCS.PHASECHK.TRANS64.TRYWAIT P0, [R3+URZ+0x8], R4 ;  /* 0x00000804030075a7 */ /* 0x0002a600080011ff */
[----:B--2---:R-:W-:Y:S05]  /*96f0*/  @!P0 NANOSLEEP.SYNCS 0x989680 ;  /* 0x009896800000895d */ /* 0x004fea0003900000 */
[----:B------:R-:W2:Y:S02]  /*9700*/  @!P0 SYNCS.PHASECHK.TRANS64 P0, [R3+URZ+0x8], R4 ;  /* 0x00000804030085a7 */ /* 0x000ea400080010ff */
[----:B--2---:R-:W-:Y:S05]  /*9710*/  @!P0 BRA `(.L_x_76) ;  /* 0xfffffffc00ec8947 */ /* 0x004fea000383ffff */
[----:B------:R-:W-:Y:S05]  /*9720*/  BRA `(.L_x_75) ;  /* 0xffffffa000bc7947 */ /* 0x000fea000383ffff */
.L_x_77:
[----:B-1----:R1:W2:Y:S02]  /*9730*/  SYNCS.PHASECHK.TRANS64.TRYWAIT P0, [R2+URZ+0xd0], R5 ;  /* 0x0000d005020075a7 */ /* 0x0022a400080011ff */
[----:B--2---:R-:W-:Y:S05]  /*9740*/  @!P0 NANOSLEEP.SYNCS 0x989680 ;  /* 0x009896800000895d */ /* 0x004fea0003900000 */
[----:B------:R-:W2:Y:S02]  /*9750*/  @!P0 SYNCS.PHASECHK.TRANS64 P0, [R2+URZ+0xd0], R5 ;  /* 0x0000d005020085a7 */ /* 0x000ea400080010ff */
[----:B--2---:R-:W-:Y:S05]  /*9760*/  @!P0 BRA `(.L_x_77) ;  /* 0xfffffffc00f08947 */ /* 0x004fea000383ffff */
[----:B------:R-:W-:Y:S05]  /*9770*/  BRA `(.L_x_171) ;  /* 0xffffffa400fc7947 */ /* 0x000fea000383ffff */
.L_x_81:
[----:B------:R-:W-:-:S07]  /*9780*/  MOV R0, UR57 ;  /* 0x0000003900007c02 */ /* 0x000fce0008000f00 */
.L_x_172:
[----:B-1----:R1:W2:Y:S02]  /*9790*/  SYNCS.PHASECHK.TRANS64.TRYWAIT P0, [R0+URZ+0x100], R5 ;  /* 0x00010005000075a7 */ /* 0x0022a400080011ff */
[----:B--2---:R-:W-:Y:S05]  /*97a0*/  @!P0 NANOSLEEP.SYNCS 0x989680 ;  /* 0x009896800000895d */ /* 0x004fea0003900000 */
[----:B------:R-:W2:Y:S02]  /*97b0*/  @!P0 SYNCS.PHASECHK.TRANS64 P0, [R0+URZ+0x100], R5 ;  /* 0x00010005000085a7 */ /* 0x000ea400080010ff */
[----:B--2---:R-:W-:Y:S05]  /*97c0*/  @!P0 BRA `(.L_x_172) ;  /* 0xfffffffc00f08947 */ /* 0x004fea000383ffff */
[----:B------:R-:W-:Y:S05]  /*97d0*/  BRA `(.L_x_173) ;  /* 0xffffffac00947947 */ /* 0x000fea000383ffff */
.L_x_84:
[----:B------:R-:W-:Y:S07]  /*97e0*/  MOV R0, UR7 ;  /* 0x0000000700007c02 */ /* 0x000fee0008000f00 */
.L_x_174:
[----:B-1----:R1:W2:Y:S02]  /*97f0*/  SYNCS.PHASECHK.TRANS64.TRYWAIT P0, [R0+URZ], R5 ;  /* 0x00000005000075a7 */ /* 0x0022a400080011ff */
[----:B--2---:R-:W-:Y:S05]  /*9800*/  @!P0 NANOSLEEP.SYNCS 0x989680 ;  /* 0x009896800000895d */ /* 0x004fea0003900000 */
[----:B------:R-:W2:Y:S02]  /*9810*/  @!P0 SYNCS.PHASECHK.TRANS64 P0, [R0+URZ], R5 ;  /* 0x00000005000085a7 */ /* 0x000ea400080010ff */
[----:B--2---:R-:W-:Y:S05]  /*9820*/  @!P0 BRA `(.L_x_174) ;  /* 0xfffffffc00f08947 */ /* 0x004fea000383ffff */
[----:B------:R-:W-:Y:S05]  /*9830*/  BRA `(.L_x_83) ;  /* 0xffffffb000047947 */ /* 0x000fea000383ffff */
.L_x_88:
[----:B-1----:R-:W-:-:S07]  /*9840*/  MOV R0, UR4 ;  /* 0x0000000400007c02 */ /* 0x002fce0008000f00 */
.L_x_175:
[----:B-1----:R1:W2:Y:S02]  /*9850*/  SYNCS.PHASECHK.TRANS64.TRYWAIT P0, [R0+URZ], R3 ;  /* 0x00000003000075a7 */ /* 0x0022a400080011ff */
[----:B--2---:R-:W-:Y:S05]  /*9860*/  @!P0 NANOSLEEP.SYNCS 0x989680 ;  /* 0x009896800000895d */ /* 0x004fea0003900000 */
[----:B------:R-:W2:Y:S02]  /*9870*/  @!P0 SYNCS.PHASECHK.TRANS64 P0, [R0+URZ], R3 ;  /* 0x00000003000085a7 */ /* 0x000ea400080010ff */
[----:B--2---:R-:W-:Y:S05]  /*9880*/  @!P0 BRA `(.L_x_175) ;  /* 0xfffffffc00f08947 */ /* 0x004fea000383ffff */
[----:B------:R-:W-:Y:S05]  /*9890*/  BRA `(.L_x_176) ;  /* 0xffffffb4001c7947 */ /* 0x000fea000383ffff */
.L_x_91:
[----:B------:R-:W-:-:S07]  /*98a0*/  MOV R0, UR31 ;  /* 0x0000001f00007c02 */ /* 0x000fce0008000f00 */
.L_x_177:
[----:B-1----:R1:W2:Y:S02]  /*98b0*/  SYNCS.PHASECHK.TRANS64.TRYWAIT P1, [R0+URZ+0x130], R3 ;  /* 0x00013003000075a7 */ /* 0x0022a400080211ff */
[----:B--2---:R-:W-:Y:S05]  /*98c0*/  @!P1 NANOSLEEP.SYNCS 0x989680 ;  /* 0x009896800000995d */ /* 0x004fea0003900000 */
[----:B------:R-:W2:Y:S02]  /*98d0*/  @!P1 SYNCS.PHASECHK.TRANS64 P1, [R0+URZ+0x130], R3 ;  /* 0x00013003000095a7 */ /* 0x000ea400080210ff */
[----:B--2---:R-:W-:Y:S05]  /*98e0*/  @!P1 BRA `(.L_x_177) ;  /* 0xfffffffc00f09947 */ /* 0x004fea000383ffff */
[----:B------:R-:W-:Y:S05]  /*98f0*/  BRA `(.L_x_178) ;  /* 0xffffffb400687947 */ /* 0x000fea000383ffff */
.L_x_96:
[----:B--2---:R2:W3:Y:S02]  /*9900*/  SYNCS.PHASECHK.TRANS64.TRYWAIT P0, [R8+URZ+0xd0], R5 ;  /* 0x0000d005080075a7 */ /* 0x0044e400080011ff */
[----:B---3--:R-:W-:Y:S05]  /*9910*/  @!P0 NANOSLEEP.SYNCS 0x989680 ;  /* 0x009896800000895d */ /* 0x008fea0003900000 */
[----:B------:R-:W3:Y:S02]  /*9920*/  @!P0 SYNCS.PHASECHK.TRANS64 P0, [R8+URZ+0xd0], R5 ;  /* 0x0000d005080085a7 */ /* 0x000ee400080010ff */
[----:B---3--:R-:W-:Y:S05]  /*9930*/  @!P0 BRA `(.L_x_96) ;  /* 0xfffffffc00f08947 */ /* 0x008fea000383ffff */
[----:B------:R-:W-:Y:S05]  /*9940*/  BRA `(.L_x_179) ;  /* 0xffffffb800907947 */ /* 0x000fea000383ffff */
.L_x_99:
[----:B------:R-:W-:Y:S07]  /*9950*/  MOV R0, UR24 ;  /* 0x0000001800007c02 */ /* 0x000fee0008000f00 */
.L_x_180:
[----:B--2---:R2:W3:Y:S02]  /*9960*/  SYNCS.PHASECHK.TRANS64.TRYWAIT P1, [R0+URZ+0xc8], R5 ;  /* 0x0000c805000075a7 */ /* 0x0044e400080211ff */
[----:B---3--:R-:W-:Y:S05]  /*9970*/  @!P1 NANOSLEEP.SYNCS 0x989680 ;  /* 0x009896800000995d */ /* 0x008fea0003900000 */
[----:B------:R-:W3:Y:S02]  /*9980*/  @!P1 SYNCS.PHASECHK.TRANS64 P1, [R0+URZ+0xc8], R5 ;  /* 0x0000c805000095a7 */ /* 0x000ee400080210ff */
[----:B---3--:R-:W-:Y:S05]  /*9990*/  @!P1 BRA `(.L_x_180) ;  /* 0xfffffffc00f09947 */ /* 0x008fea000383ffff */
[----:B------:R-:W-:Y:S05]  /*99a0*/  BRA `(.L_x_98) ;  /* 0xffffffc000087947 */ /* 0x000fea000383ffff */
.L_x_102:
[----:B------:R-:W-:Y:S07]  /*99b0*/  MOV R0, UR4 ;  /* 0x0000000400007c02 */ /* 0x000fee0008000f00 */
.L_x_181:
[----:B--2---:R2:W3:Y:S02]  /*99c0*/  SYNCS.PHASECHK.TRANS64.TRYWAIT P0, [R0+URZ+0xa8], R5 ;  /* 0x0000a805000075a7 */ /* 0x0044e400080011ff */
[----:B---3--:R-:W-:Y:S05]  /*99d0*/  @!P0 NANOSLEEP.SYNCS 0x989680 ;  /* 0x009896800000895d */ /* 0x008fea0003900000 */
[----:B------:R-:W3:Y:S02]  /*99e0*/  @!P0 SYNCS.PHASECHK.TRANS64 P0, [R0+URZ+0xa8], R5 ;  /* 0x0000a805000085a7 */ /* 0x000ee400080010ff */
[----:B---3--:R-:W-:Y:S05]  /*99f0*/  @!P0 BRA `(.L_x_181) ;  /* 0xfffffffc00f08947 */ /* 0x008fea000383ffff */
[----:B------:R-:W-:Y:S05]  /*9a00*/  BRA `(.L_x_182) ;  /* 0xffffffc000647947 */ /* 0x000fea000383ffff */
.L_x_103:
[----:B------:R-:W-:Y:S07]  /*9a10*/  MOV R5, UR5 ;  /* 0x0000000500057c02 */ /* 0x000fee0008000f00 */
.L_x_183:
[----:B--2---:R2:W3:Y:S02]  /*9a20*/  SYNCS.PHASECHK.TRANS64.TRYWAIT P0, [R5+URZ+0xa8], R0 ;  /* 0x0000a800050075a7 */ /* 0x0044e400080011ff */
[----:B---3--:R-:W-:Y:S05]  /*9a30*/  @!P0 NANOSLEEP.SYNCS 0x989680 ;  /* 0x009896800000895d */ /* 0x008fea0003900000 */
[----:B------:R-:W3:Y:S02]  /*9a40*/  @!P0 SYNCS.PHASECHK.TRANS64 P0, [R5+URZ+0xa8], R0 ;  /* 0x0000a800050085a7 */ /* 0x000ee400080010ff */
[----:B---3--:R-:W-:Y:S05]  /*9a50*/  @!P0 BRA `(.L_x_183) ;  /* 0xfffffffc00f08947 */ /* 0x008fea000383ffff */
[----:B------:R-:W-:Y:S05]  /*9a60*/  BRA `(.L_x_184) ;  /* 0xffffffc000cc7947 */ /* 0x000fea000383ffff */
.L_x_105:
[----:B------:R-:W-:-:S07]  /*9a70*/  MOV R0, UR4 ;  /* 0x0000000400007c02 */ /* 0x000fce0008000f00 */
.L_x_185:
[----:B--2---:R2:W3:Y:S02]  /*9a80*/  SYNCS.PHASECHK.TRANS64.TRYWAIT P0, [R0+URZ], R3 ;  /* 0x00000003000075a7 */ /* 0x0044e400080011ff */
[----:B---3--:R-:W-:Y:S05]  /*9a90*/  @!P0 NANOSLEEP.SYNCS 0x989680 ;  /* 0x009896800000895d */ /* 0x008fea0003900000 */
[----:B------:R-:W3:Y:S02]  /*9aa0*/  @!P0 SYNCS.PHASECHK.TRANS64 P0, [R0+URZ], R3 ;  /* 0x00000003000085a7 */ /* 0x000ee400080010ff */
[----:B---3--:R-:W-:Y:S05]  /*9ab0*/  @!P0 BRA `(.L_x_185) ;  /* 0xfffffffc00f08947 */ /* 0x008fea000383ffff */
[----:B------:R-:W-:Y:S05]  /*9ac0*/  BRA `(.L_x_186) ;  /* 0xffffffc400607947 */ /* 0x000fea000383ffff */
.L_x_106:
[----:B------:R-:W-:-:S07]  /*9ad0*/  MOV R0, UR5 ;  /* 0x0000000500007c02 */ /* 0x000fce0008000f00 */
.L_x_187:
[----:B--2---:R2:W3:Y:S02]  /*9ae0*/  SYNCS.PHASECHK.TRANS64.TRYWAIT P0, [R0+URZ], R3 ;  /* 0x00000003000075a7 */ /* 0x0044e400080011ff */
[----:B---3--:R-:W-:Y:S05]  /*9af0*/  @!P0 NANOSLEEP.SYNCS 0x989680 ;  /* 0x009896800000895d */ /* 0x008fea0003900000 */
[----:B------:R-:W3:Y:S02]  /*9b00*/  @!P0 SYNCS.PHASECHK.TRANS64 P0, [R0+URZ], R3 ;  /* 0x00000003000085a7 */ /* 0x000ee400080010ff */
[----:B---3--:R-:W-:Y:S05]  /*9b10*/  @!P0 BRA `(.L_x_187) ;  /* 0xfffffffc00f08947 */ /* 0x008fea000383ffff */
[----:B------:R-:W-:Y:S05]  /*9b20*/  BRA `(.L_x_188) ;  /* 0xffffffc4006c7947 */ /* 0x000fea000383ffff */
.L_x_108:
[----:B-1----:R1:W2:Y:S02]  /*9b30*/  SYNCS.PHASECHK.TRANS64.TRYWAIT P0, [R0+URZ+0xd0], R3 ;  /* 0x0000d003000075a7 */ /* 0x0022a400080011ff */
[----:B--2---:R-:W-:Y:S05]  /*9b40*/  @!P0 NANOSLEEP.SYNCS 0x989680 ;  /* 0x009896800000895d */ /* 0x004fea0003900000 */
[----:B------:R-:W2:Y:S02]  /*9b50*/  @!P0 SYNCS.PHASECHK.TRANS64 P0, [R0+URZ+0xd0], R3 ;  /* 0x0000d003000085a7 */ /* 0x000ea400080010ff */
[----:B--2---:R-:W-:Y:S05]  /*9b60*/  @!P0 BRA `(.L_x_108) ;  /* 0xfffffffc00f08947 */ /* 0x004fea000383ffff */
[----:B------:R-:W-:Y:S05]  /*9b70*/  BRA `(.L_x_189) ;  /* 0xffffffc800507947 */ /* 0x000fea000383ffff */
.L_x_118:
[----:B-1----:R1:W3:Y:S02]  /*9b80*/  SYNCS.PHASECHK.TRANS64.TRYWAIT P1, [R0+URZ+0x90], R3 ;  /* 0x00009003000075a7 */ /* 0x0022e400080211ff */
[----:B---3--:R-:W-:Y:S05]  /*9b90*/  @!P1 NANOSLEEP.SYNCS 0x989680 ;  /* 0x009896800000995d */ /* 0x008fea0003900000 */
[----:B------:R-:W3:Y:S02]  /*9ba0*/  @!P1 SYNCS.PHASECHK.TRANS64 P1, [R0+URZ+0x90], R3 ;  /* 0x00009003000095a7 */ /* 0x000ee400080210ff */
[----:B---3--:R-:W-:Y:S05]  /*9bb0*/  @!P1 BRA `(.L_x_118) ;  /* 0xfffffffc00f09947 */ /* 0x008fea000383ffff */
[----:B------:R-:W-:Y:S05]  /*9bc0*/  BRA `(.L_x_117) ;  /* 0xffffffd400f07947 */ /* 0x000fea000383ffff */
.L_x_120:
[----:B-1----:R1:W4:Y:S02]  /*9bd0*/  SYNCS.PHASECHK.TRANS64.TRYWAIT P0, [R89+URZ+0xf0], R2 ;  /* 0x0000f002590075a7 */ /* 0x00232400080011ff */
[----:B----4-:R-:W-:Y:S05]  /*9be0*/  @!P0 NANOSLEEP.SYNCS 0x989680 ;  /* 0x009896800000895d */ /* 0x010fea0003900000 */
[----:B------:R-:W4:Y:S02]  /*9bf0*/  @!P0 SYNCS.PHASECHK.TRANS64 P0, [R89+URZ+0xf0], R2 ;  /* 0x0000f002590085a7 */ /* 0x000f2400080010ff */
[----:B----4-:R-:W-:Y:S05]  /*9c00*/  @!P0 BRA `(.L_x_120) ;  /* 0xfffffffc00f08947 */ /* 0x010fea000383ffff */
[----:B------:R-:W-:Y:S05]  /*9c10*/  BRA `(.L_x_119) ;  /* 0xffffffd800287947 */ /* 0x000fea000383ffff */
.L_x_131:
[----:B--2---:R2:W4:Y:S02]  /*9c20*/  SYNCS.PHASECHK.TRANS64.TRYWAIT P0, [R2+URZ+0x90], R111 ;  /* 0x0000906f020075a7 */ /* 0x00452400080011ff */
[----:B----4-:R-:W-:Y:S05]  /*9c30*/  @!P0 NANOSLEEP.SYNCS 0x989680 ;  /* 0x009896800000895d */ /* 0x010fea0003900000 */
[----:B------:R-:W4:Y:S02]  /*9c40*/  @!P0 SYNCS.PHASECHK.TRANS64 P0, [R2+URZ+0x90], R111 ;  /* 0x0000906f020085a7 */ /* 0x000f2400080010ff */
[----:B----4-:R-:W-:Y:S05]  /*9c50*/  @!P0 BRA `(.L_x_131) ;  /* 0xfffffffc00f08947 */ /* 0x010fea000383ffff */
[----:B------:R-:W-:Y:S05]  /*9c60*/  BRA `(.L_x_130) ;  /* 0xffffffe400187947 */ /* 0x000fea000383ffff */
        .weak           $__internal_0_$__cuda_sm10x_tcgen05_guardrail_trap_col_being_dealloced_not_returned_by_alloc
        .type           $__internal_0_$__cuda_sm10x_tcgen05_guardrail_trap_col_being_dealloced_not_returned_by_alloc,@function
        .size           $__internal_0_$__cuda_sm10x_tcgen05_guardrail_trap_col_being_dealloced_not_returned_by_alloc,($__internal_1_$__cuda_sm10x_tcgen05_guardrail_trap_phase_invalid_during_alloc - $__internal_0_$__cuda_sm10x_tcgen05_guardrail_trap_col_being_dealloced_not_returned_by_alloc)
$__internal_0_$__cuda_sm10x_tcgen05_guardrail_trap_col_being_dealloced_not_returned_by_alloc:
[----:B------:R-:W-:Y:S05]  /*9c70*/  BPT.TRAP 0x1 ;  /* 0x000000040000795c */ /* 0x000fea0000300000 */
[----:B------:R-:W-:-:S04]  /*9c80*/  HFMA2 R3, -RZ, RZ, 0, 0 ;  /* 0x00000000ff037431 */ /* 0x000fc800000001ff */
[----:B------:R-:W-:Y:S05]  /*9c90*/  RET.REL.NODEC R2 `(_ZN7cutlass13device_kernelINS_4gemm6kernel13GemmUniversalIN4cute5tupleIJiiiiEEENS1_10collective13CollectiveMmaINS1_46MainloopSm100TmaUmmaWarpSpecializedBlockScaledILi9ELi2ELi2ENS5_IJNS4_1CILi2EEENSA_ILi1EEESC_EEEEENS5_IJNSA_ILi256EEENSA_ILi64EEENSA_ILi128EEEEEENS5_IJNS_12float_e5m2_tENS_13float_ue8m0_tEEEENS5_IJNS5_IJlSC_lEEENS4_6LayoutINS5_IJNS5_IJNS5_IJNSA_ILi32EEENSA_ILi4EEEEEEiEEESR_NS5_IJSC_iEEEEEENS5_IJNS5_IJNS5_IJNSA_ILi16EEESP_EEEiEEENS5_IJNS5_IJNSA_ILi0EEESC_EEENSA_ILi512EEEEEENS5_IJSX_iEEEEEEEEEEESL_S14_NS4_8TiledMMAINS4_8MMA_AtomIJNS4_27SM100_MMA_MXF8F6F4_2x1SM_SSISJ_SJ_fSK_Li256ELi64ELNS4_4UMMA5MajorE0ELS19_0ELNS18_7ScaleInE0ELS1A_0EEEEEENSN_INS5_IJSC_SC_SC_EEENS5_IJSX_SX_SX_EEEEENS5_IJNS4_10UnderscoreES1G_S1G_EEEEENS5_IJNS4_18SM100_TMA_2SM_LOADES1J_EEENS5_IJNS4_14ComposedLayoutINS4_7SwizzleILi3ELi4ELi3EEENS4_18smem_ptr_flag_bitsILi8EEENSN_INS5_IJNSA_ILi8EEESH_EEENS5_IJSH_SC_EEEEEEENSN_INS5_IJNS5_IJNS5_IJSQ_SC_EEENS5_IJSO_SC_EEEEEESC_NS5_IJSP_SC_EEEEEENS5_IJNS5_IJNS5_IJSV_SZ_EEESY_EEESX_NS5_IJSC_SZ_EEEEEEEEEEEvNS4_8identityENS5_IJS1J_NS4_28SM100_TMA_2SM_LOAD_MULTICASTEEEES25_vS26_EENS_8epilogue10collective18CollectiveEpilogueINS2A_23Sm100TmaWarpSpecializedILi3ELi2ELi32ELb1ELb0EEEJNS5_IJSH_SG_SH_EEENS5_IJNSN_ISH_SC_EENSN_ISO_SC_EEEEENS_10bfloat16_tESM_S2J_SM_NS2A_6fusion15FusionCallbacksIS2E_NS2K_17LinearCombinationIS2J_fS2J_fLNS_15FloatRoundStyleE2EEES2F_S2I_JEEENS4_5SM1004TMEM4LOAD26SM100_TMEM_LOAD_32dp32b32xENS4_13SM90_TMA_LOADENS1L_INS1M_ILi2ELi4ELi3EEENS1O_ILi16EEENSN_INS5_IJS1Q_SO_EEES1W_EEEENS4_39AutoVectorizingCopyWithAssumedAlignmentILi128EEENS4_14SM90_TMA_STOREES2Z_S31_S31_EEEvvEEEEvNT_6ParamsE) ;  /* 0xffffff6002d87950 */ /* 0x000fea0003c3ffff */
        .weak           $__internal_1_$__cuda_sm10x_tcgen05_guardrail_trap_phase_invalid_during_alloc
        .type           $__internal_1_$__cuda_sm10x_tcgen05_guardrail_trap_phase_invalid_during_alloc,@function
        .size           $__internal_1_$__cuda_sm10x_tcgen05_guardrail_trap_phase_invalid_during_alloc,($__internal_2_$__cuda_sm10x_tcgen05_guardrail_trap_unallocated_columns_being_dealloced - $__internal_1_$__cuda_sm10x_tcgen05_guardrail_trap_phase_invalid_during_alloc)
$__internal_1_$__cuda_sm10x_tcgen05_guardrail_trap_phase_invalid_during_alloc:
[----:B------:R-:W-:Y:S05]  /*9ca0*/  BPT.TRAP 0x1 ;  /* 0x000000040000795c */ /* 0x000fea0000300000 */
[----:B------:R-:W-:-:S04]  /*9cb0*/  MOV R5, 0x0 ;  /* 0x0000000000057802 */ /* 0x000fc80000000f00 */
[----:B------:R-:W-:Y:S05]  /*9cc0*/  RET.REL.NODEC R4 `(_ZN7cutlass13device_kernelINS_4gemm6kernel13GemmUniversalIN4cute5tupleIJiiiiEEENS1_10collective13CollectiveMmaINS1_46MainloopSm100TmaUmmaWarpSpecializedBlockScaledILi9ELi2ELi2ENS5_IJNS4_1CILi2EEENSA_ILi1EEESC_EEEEENS5_IJNSA_ILi256EEENSA_ILi64EEENSA_ILi128EEEEEENS5_IJNS_12float_e5m2_tENS_13float_ue8m0_tEEEENS5_IJNS5_IJlSC_lEEENS4_6LayoutINS5_IJNS5_IJNS5_IJNSA_ILi32EEENSA_ILi4EEEEEEiEEESR_NS5_IJSC_iEEEEEENS5_IJNS5_IJNS5_IJNSA_ILi16EEESP_EEEiEEENS5_IJNS5_IJNSA_ILi0EEESC_EEENSA_ILi512EEEEEENS5_IJSX_iEEEEEEEEEEESL_S14_NS4_8TiledMMAINS4_8MMA_AtomIJNS4_27SM100_MMA_MXF8F6F4_2x1SM_SSISJ_SJ_fSK_Li256ELi64ELNS4_4UMMA5MajorE0ELS19_0ELNS18_7ScaleInE0ELS1A_0EEEEEENSN_INS5_IJSC_SC_SC_EEENS5_IJSX_SX_SX_EEEEENS5_IJNS4_10UnderscoreES1G_S1G_EEEEENS5_IJNS4_18SM100_TMA_2SM_LOADES1J_EEENS5_IJNS4_14ComposedLayoutINS4_7SwizzleILi3ELi4ELi3EEENS4_18smem_ptr_flag_bitsILi8EEENSN_INS5_IJNSA_ILi8EEESH_EEENS5_IJSH_SC_EEEEEEENSN_INS5_IJNS5_IJNS5_IJSQ_SC_EEENS5_IJSO_SC_EEEEEESC_NS5_IJSP_SC_EEEEEENS5_IJNS5_IJNS5_IJSV_SZ_EEESY_EEESX_NS5_IJSC_SZ_EEEEEEEEEEEvNS4_8identityENS5_IJS1J_NS4_28SM100_TMA_2SM_LOAD_MULTICASTEEEES25_vS26_EENS_8epilogue10collective18CollectiveEpilogueINS2A_23Sm100TmaWarpSpecializedILi3ELi2ELi32ELb1ELb0EEEJNS5_IJSH_SG_SH_EEENS5_IJNSN_ISH_SC_EENSN_ISO_SC_EEEEENS_10bfloat16_tESM_S2J_SM_NS2A_6fusion15FusionCallbacksIS2E_NS2K_17LinearCombinationIS2J_fS2J_fLNS_15FloatRoundStyleE2EEES2F_S2I_JEEENS4_5SM1004TMEM4LOAD26SM100_TMEM_LOAD_32dp32b32xENS4_13SM90_TMA_LOADENS1L_INS1M_ILi2ELi4ELi3EEENS1O_ILi16EEENSN_INS5_IJS1Q_SO_EEES1W_EEEENS4_39AutoVectorizingCopyWithAssumedAlignmentILi128EEENS4_14SM90_TMA_STOREES2Z_S31_S31_EEEvvEEEEvNT_6ParamsE) ;  /* 0xffffff6004cc7950 */ /* 0x000fea0003c3ffff */
        .weak           $__internal_2_$__cuda_sm10x_tcgen05_guardrail_trap_unallocated_columns_being_dealloced
        .type           $__internal_2_$__cuda_sm10x_tcgen05_guardrail_trap_unallocated_columns_being_dealloced,@function
        .size           $__internal_2_$__cuda_sm10x_tcgen05_guardrail_trap_unallocated_columns_being_dealloced,(.L_x_191 - $__internal_2_$__cuda_sm10x_tcgen05_guardrail_trap_unallocated_columns_being_dealloced)
$__internal_2_$__cuda_sm10x_tcgen05_guardrail_trap_unallocated_columns_being_dealloced:
[----:B------:R-:W-:Y:S05]  /*9cd0*/  BPT.TRAP 0x1 ;  /* 0x000000040000795c */ /* 0x000fea0000300000 */
[----:B------:R-:W-:-:S04]  /*9ce0*/  HFMA2 R3, -RZ, RZ, 0, 0 ;  /* 0x00000000ff037431 */ /* 0x000fc800000001ff */
[----:B------:R-:W-:Y:S05]  /*9cf0*/  RET.REL.NODEC R2 `(_ZN7cutlass13device_kernelINS_4gemm6kernel13GemmUniversalIN4cute5tupleIJiiiiEEENS1_10collective13CollectiveMmaINS1_46MainloopSm100TmaUmmaWarpSpecializedBlockScaledILi9ELi2ELi2ENS5_IJNS4_1CILi2EEENSA_ILi1EEESC_EEEEENS5_IJNSA_ILi256EEENSA_ILi64EEENSA_ILi128EEEEEENS5_IJNS_12float_e5m2_tENS_13float_ue8m0_tEEEENS5_IJNS5_IJlSC_lEEENS4_6LayoutINS5_IJNS5_IJNS5_IJNSA_ILi32EEENSA_ILi4EEEEEEiEEESR_NS5_IJSC_iEEEEEENS5_IJNS5_IJNS5_IJNSA_ILi16EEESP_EEEiEEENS5_IJNS5_IJNSA_ILi0EEESC_EEENSA_ILi512EEEEEENS5_IJSX_iEEEEEEEEEEESL_S14_NS4_8TiledMMAINS4_8MMA_AtomIJNS4_27SM100_MMA_MXF8F6F4_2x1SM_SSISJ_SJ_fSK_Li256ELi64ELNS4_4UMMA5MajorE0ELS19_0ELNS18_7ScaleInE0ELS1A_0EEEEEENSN_INS5_IJSC_SC_SC_EEENS5_IJSX_SX_SX_EEEEENS5_IJNS4_10UnderscoreES1G_S1G_EEEEENS5_IJNS4_18SM100_TMA_2SM_LOADES1J_EEENS5_IJNS4_14ComposedLayoutINS4_7SwizzleILi3ELi4ELi3EEENS4_18smem_ptr_flag_bitsILi8EEENSN_INS5_IJNSA_ILi8EEESH_EEENS5_IJSH_SC_EEEEEEENSN_INS5_IJNS5_IJNS5_IJSQ_SC_EEENS5_IJSO_SC_EEEEEESC_NS5_IJSP_SC_EEEEEENS5_IJNS5_IJNS5_IJSV_SZ_EEESY_EEESX_NS5_IJSC_SZ_EEEEEEEEEEEvNS4_8identityENS5_IJS1J_NS4_28SM100_TMA_2SM_LOAD_MULTICASTEEEES25_vS26_EENS_8epilogue10collective18CollectiveEpilogueINS2A_23Sm100TmaWarpSpecializedILi3ELi2ELi32ELb1ELb0EEEJNS5_IJSH_SG_SH_EEENS5_IJNSN_ISH_SC_EENSN_ISO_SC_EEEEENS_10bfloat16_tESM_S2J_SM_NS2A_6fusion15FusionCallbacksIS2E_NS2K_17LinearCombinationIS2J_fS2J_fLNS_15FloatRoundStyleE2EEES2F_S2I_JEEENS4_5SM1004TMEM4LOAD26SM100_TMEM_LOAD_32dp32b32xENS4_13SM90_TMA_LOADENS1L_INS1M_ILi2ELi4ELi3EEENS1O_ILi16EEENSN_INS5_IJS1Q_SO_EEES1W_EEEENS4_39AutoVectorizingCopyWithAssumedAlignmentILi128EEENS4_14SM90_TMA_STOREES2Z_S31_S31_EEEvvEEEEvNT_6ParamsE) ;  /* 0xffffff6002c07950 */ /* 0x000fea0003c3ffff */
.L_x_190:
[----:B------:R-:W-:-:S00]  /*9d00*/  BRA `(.L_x_190) ;  /* 0xfffffffc00fc7947 */ /* 0x000fc0000383ffff */
[----:B------:R-:W-:-:S00]  /*9d10*/  NOP ;  /* 0x0000000000007918 */ /* 0x000fc00000000000 */
        /* <DEDUP_REMOVED lines=14> */
.L_x_191:


//--------------------- .nv.global.init           --------------------------
	.section	.nv.global.init,"aw",@progbits
.nv.global.init:
	.type		$str$27,@object
	.size		$str$27,($str$28 - $str$27)
$str$27:
        /*0000*/ 	.byte	0x28, 0x61, 0x64, 0x64, 0x72, 0x65, 0x73, 0x73, 0x20, 0x26, 0x20, 0x6d, 0x61, 0x73, 0x6b, 0x29
        /*0010*/ 	.byte	0x20, 0x3d, 0x3d, 0x20, 0x30, 0x00
	.type		$str$28,@object
	.size		$str$28,($str$26 - $str$28)
$str$28:
        /*0016*/ 	.byte	0x2f, 0x74, 0x6d, 0x70, 0x2f, 0x63, 0x75, 0x74, 0x6c, 0x61, 0x73, 0x73, 0x5f, 0x73, 0x77, 0x65
        /*0026*/ 	.byte	0x65, 0x70, 0x5f, 0x73, 0x72, 0x63, 0x2f, 0x69, 0x6e, 0x63, 0x6c, 0x75, 0x64, 0x65, 0x2f, 0x63
        /*0036*/ 	.byte	0x75, 0x74, 0x65, 0x2f, 0x70, 0x6f, 0x69, 0x6e, 0x74, 0x65, 0x72, 0x5f, 0x66, 0x6c, 0x61, 0x67
        /*0046*/ 	.byte	0x67, 0x65, 0x64, 0x2e, 0x68, 0x70, 0x70, 0x00
	.type		$str$26,@object
	.size		$str$26,($str$25 - $str$26)
$str$26:
        /*004e*/ 	.byte	0x2f, 0x74, 0x6d, 0x70, 0x2f, 0x63, 0x75, 0x74, 0x6c, 0x61, 0x73, 0x73, 0x5f, 0x73, 0x77, 0x65
        /*005e*/ 	.byte	0x65, 0x70, 0x5f, 0x73, 0x72, 0x63, 0x2f, 0x69, 0x6e, 0x63, 0x6c, 0x75, 0x64, 0x65, 0x2f, 0x63
        /*006e*/ 	.byte	0x75, 0x74, 0x65, 0x2f, 0x61, 0x74, 0x6f, 0x6d, 0x2f, 0x63, 0x6f, 0x70, 0x79, 0x5f, 0x74, 0x72
        /*007e*/ 	.byte	0x61, 0x69, 0x74, 0x73, 0x5f, 0x73, 0x6d, 0x31, 0x30, 0x30, 0x2e, 0x68, 0x70, 0x70, 0x00
	.type		$str$25,@object
	.size		$str$25,(__unnamed_1 - $str$25)
$str$25:
        /*008d*/ 	.byte	0x28, 0x28, 0x75, 0x69, 0x6e, 0x74, 0x33, 0x32, 0x5f, 0x74, 0x28, 0x74, 0x68, 0x72, 0x65, 0x61
        /*009d*/ 	.byte	0x64, 0x49, 0x64, 0x78, 0x2e, 0x78, 0x29, 0x20, 0x2f, 0x20, 0x33, 0x32, 0x29, 0x20, 0x25, 0x20
        /*00ad*/ 	.byte	0x34, 0x29, 0x20, 0x3d, 0x3d, 0x20, 0x28, 0x28, 0x28, 0x74, 0x6d, 0x65, 0x6d, 0x5f, 0x61, 0x64
        /*00bd*/ 	.byte	0x64, 0x72, 0x20, 0x3e, 0x3e, 0x20, 0x31, 0x36, 0x29, 0x20, 0x2f, 0x20, 0x33, 0x32, 0x29, 0x20
        /*00cd*/ 	.byte	0x25, 0x20, 0x34, 0x29, 0x00
	.type		__unnamed_1,@object
	.size		__unnamed_1,(__unnamed_2 - __unnamed_1)
__unnamed_1:
        /*00d2*/ 	.byte	0x61, 0x75, 0x74, 0x6f, 0x20, 0x63, 0x75, 0x74, 0x65, 0x3a, 0x3a, 0x61, 0x73, 0x5f, 0x70, 0x6f
        /* <DEDUP_REMOVED lines=24> */
        /*0262*/ 	.byte	0x34, 0x30, 0x39, 0x36, 0x3e, 0x3e, 0x3e, 0x3e, 0x5d, 0x00
	.type		__unnamed_2,@object
	.size		__unnamed_2,(.L_2 - __unnamed_2)
__unnamed_2:
        /* <DEDUP_REMOVED lines=42> */
        /*050c*/ 	.byte	0x3e, 0x3e, 0x5d, 0x00
.L_2:


//--------------------- .nv.shared._ZN7cutlass13device_kernelINS_4gemm6kernel13GemmUniversalIN4cute5tupleIJiiiiEEENS1_10collective13CollectiveMmaINS1_46MainloopSm100TmaUmmaWarpSpecializedBlockScaledILi9ELi2ELi2ENS5_IJNS4_1CILi2EEENSA_ILi1EEESC_EEEEENS5_IJNSA_ILi256EEENSA_ILi64EEENSA_ILi128EEEEEENS5_IJNS_12float_e5m2_tENS_13float_ue8m0_tEEEENS5_IJNS5_IJlSC_lEEENS4_6LayoutINS5_IJNS5_IJNS5_IJNSA_ILi32EEENSA_ILi4EEEEEEiEEESR_NS5_IJSC_iEEEEEENS5_IJNS5_IJNS5_IJNSA_ILi16EEESP_EEEiEEENS5_IJNS5_IJNSA_ILi0EEESC_EEENSA_ILi512EEEEEENS5_IJSX_iEEEEEEEEEEESL_S14_NS4_8TiledMMAINS4_8MMA_AtomIJNS4_27SM100_MMA_MXF8F6F4_2x1SM_SSISJ_SJ_fSK_Li256ELi64ELNS4_4UMMA5MajorE0ELS19_0ELNS18_7ScaleInE0ELS1A_0EEEEEENSN_INS5_IJSC_SC_SC_EEENS5_IJSX_SX_SX_EEEEENS5_IJNS4_10UnderscoreES1G_S1G_EEEEENS5_IJNS4_18SM100_TMA_2SM_LOADES1J_EEENS5_IJNS4_14ComposedLayoutINS4_7SwizzleILi3ELi4ELi3EEENS4_18smem_ptr_flag_bitsILi8EEENSN_INS5_IJNSA_ILi8EEESH_EEENS5_IJSH_SC_EEEEEEENSN_INS5_IJNS5_IJNS5_IJSQ_SC_EEENS5_IJSO_SC_EEEEEESC_NS5_IJSP_SC_EEEEEENS5_IJNS5_IJNS5_IJSV_SZ_EEESY_EEESX_NS5_IJSC_SZ_EEEEEEEEEEEvNS4_8identityENS5_IJS1J_NS4_28SM100_TMA_2SM_LOAD_MULTICASTEEEES25_vS26_EENS_8epilogue10collective18CollectiveEpilogueINS2A_23Sm100TmaWarpSpecializedILi3ELi2ELi32ELb1ELb0EEEJNS5_IJSH_SG_SH_EEENS5_IJNSN_ISH_SC_EENSN_ISO_SC_EEEEENS_10bfloat16_tESM_S2J_SM_NS2A_6fusion15FusionCallbacksIS2E_NS2K_17LinearCombinationIS2J_fS2J_fLNS_15FloatRoundStyleE2EEES2F_S2I_JEEENS4_5SM1004TMEM4LOAD26SM100_TMEM_LOAD_32dp32b32xENS4_13SM90_TMA_LOADENS1L_INS1M_ILi2ELi4ELi3EEENS1O_ILi16EEENSN_INS5_IJS1Q_SO_EEES1W_EEEENS4_39AutoVectorizingCopyWithAssumedAlignmentILi128EEENS4_14SM90_TMA_STOREES2Z_S31_S31_EEEvvEEEEvNT_6ParamsE --------------------------
	.section	.nv.shared._ZN7cutlass13device_kernelINS_4gemm6kernel13GemmUniversalIN4cute5tupleIJiiiiEEENS1_10collective13CollectiveMmaINS1_46MainloopSm100TmaUmmaWarpSpecializedBlockScaledILi9ELi2ELi2ENS5_IJNS4_1CILi2EEENSA_ILi1EEESC_EEEEENS5_IJNSA_ILi256EEENSA_ILi64EEENSA_ILi128EEEEEENS5_IJNS_12float_e5m2_tENS_13float_ue8m0_tEEEENS5_IJNS5_IJlSC_lEEENS4_6LayoutINS5_IJNS5_IJNS5_IJNSA_ILi32EEENSA_ILi4EEEEEEiEEESR_NS5_IJSC_iEEEEEENS5_IJNS5_IJNS5_IJNSA_ILi16EEESP_EEEiEEENS5_IJNS5_IJNSA_ILi0EEESC_EEENSA_ILi512EEEEEENS5_IJSX_iEEEEEEEEEEESL_S14_NS4_8TiledMMAINS4_8MMA_AtomIJNS4_27SM100_MMA_MXF8F6F4_2x1SM_SSISJ_SJ_fSK_Li256ELi64ELNS4_4UMMA5MajorE0ELS19_0ELNS18_7ScaleInE0ELS1A_0EEEEEENSN_INS5_IJSC_SC_SC_EEENS5_IJSX_SX_SX_EEEEENS5_IJNS4_10UnderscoreES1G_S1G_EEEEENS5_IJNS4_18SM100_TMA_2SM_LOADES1J_EEENS5_IJNS4_14ComposedLayoutINS4_7SwizzleILi3ELi4ELi3EEENS4_18smem_ptr_flag_bitsILi8EEENSN_INS5_IJNSA_ILi8EEESH_EEENS5_IJSH_SC_EEEEEEENSN_INS5_IJNS5_IJNS5_IJSQ_SC_EEENS5_IJSO_SC_EEEEEESC_NS5_IJSP_SC_EEEEEENS5_IJNS5_IJNS5_IJSV_SZ_EEESY_EEESX_NS5_IJSC_SZ_EEEEEEEEEEEvNS4_8identityENS5_IJS1J_NS4_28SM100_TMA_2SM_LOAD_MULTICASTEEEES25_vS26_EENS_8epilogue10collective18CollectiveEpilogueINS2A_23Sm100TmaWarpSpecializedILi3ELi2ELi32ELb1ELb0EEEJNS5_IJSH_SG_SH_EEENS5_IJNSN_ISH_SC_EENSN_ISO_SC_EEEEENS_10bfloat16_tESM_S2J_SM_NS2A_6fusion15FusionCallbacksIS2E_NS2K_17LinearCombinationIS2J_fS2J_fLNS_15FloatRoundStyleE2EEES2F_S2I_JEEENS4_5SM1004TMEM4LOAD26SM100_TMEM_LOAD_32dp32b32xENS4_13SM90_TMA_LOADENS1L_INS1M_ILi2ELi4ELi3EEENS1O_ILi16EEENSN_INS5_IJS1Q_SO_EEES1W_EEEENS4_39AutoVectorizingCopyWithAssumedAlignmentILi128EEENS4_14SM90_TMA_STOREES2Z_S31_S31_EEEvvEEEEvNT_6ParamsE,"aw",@nobits
	.sectionflags	@""
	.align	16
	.zero		1024


//--------------------- .nv.shared.reserved.0     --------------------------
	.section	.nv.shared.reserved.0,"aw",@nobits
	.weak		__nv_reservedSMEM_offset_0_alias
	.size		__nv_reservedSMEM_offset_0_alias, 0, 64
	.other		__nv_reservedSMEM_offset_0_alias,@"STO_CUDA_RESERVED_SHARED STV_DEFAULT"
__nv_reservedSMEM_offset_0_alias:
	.zero		0
.nv.shared.reserved.0:
	.zero		64
	.weak		__nv_reservedSMEM_tcgen05_partition
	.type		__nv_reservedSMEM_tcgen05_partition,@object
	.size		__nv_reservedSMEM_tcgen05_partition,(.L_0 - __nv_reservedSMEM_tcgen05_partition)
__nv_reservedSMEM_tcgen05_partition:
	.zero		32
.L_0:


//--------------------- .nv.global                --------------------------
	.section	.nv.global,"aw",@nobits
.nv.global:
	.type		_ZN40_INTERNAL_93dda9c2_4_k_cu_def390f5_385524cute1_E,@object
	.size		_ZN40_INTERNAL_93dda9c2_4_k_cu_def390f5_385524cute1_E,(_ZN40_INTERNAL_93dda9c2_4_k_cu_def390f5_385524cuda3std3__45__cpo6cbeginE - _ZN40_INTERNAL_93dda9c2_4_k_cu_def390f5_385524cute1_E)
_ZN40_INTERNAL_93dda9c2_4_k_cu_def390f5_385524cute1_E:
	.zero		1
	.type		_ZN40_INTERNAL_93dda9c2_4_k_cu_def390f5_385524cuda3std3__45__cpo6cbeginE,@object
	.size		_ZN40_INTERNAL_93dda9c2_4_k_cu_def390f5_385524cuda3std3__45__cpo6cbeginE,(_ZN40_INTERNAL_93dda9c2_4_k_cu_def390f5_385524cuda3std3__48in_placeE - _ZN40_INTERNAL_93dda9c2_4_k_cu_def390f5_385524cuda3std3__45__cpo6cbeginE)
_ZN40_INTERNAL_93dda9c2_4_k_cu_def390f5_385524cuda3std3__45__cpo6cbeginE:
	.zero		1
	.type		_ZN40_INTERNAL_93dda9c2_4_k_cu_def390f5_385524cuda3std3__48in_placeE,@object
	.size		_ZN40_INTERNAL_93dda9c2_4_k_cu_def390f5_385524cuda3std3__48in_placeE,(_ZN40_INTERNAL_93dda9c2_4_k_cu_def390f5_385524cuda3std6ranges3__45__cpo9iter_moveE - _ZN40_INTERNAL_93dda9c2_4_k_cu_def390f5_385524cuda3std3__48in_placeE)
_ZN40_INTERNAL_93dda9c2_4_k_cu_def390f5_385524cuda3std3__48in_placeE:
	.zero		1
	.type		_ZN40_INTERNAL_93dda9c2_4_k_cu_def390f5_385524cuda3std6ranges3__45__cpo9iter_moveE,@object
	.size		_ZN40_INTERNAL_93dda9c2_4_k_cu_def390f5_385524cuda3std6ranges3__45__cpo9iter_moveE,(_ZN40_INTERNAL_93dda9c2_4_k_cu_def390f5_385524cuda3std3__45__cpo5beginE - _ZN40_INTERNAL_93dda9c2_4_k_cu_def390f5_385524cuda3std6ranges3__45__cpo9iter_moveE)
_ZN40_INTERNAL_93dda9c2_4_k_cu_def390f5_385524cuda3std6ranges3__45__cpo9iter_moveE:
	.zero		1
	.type		_ZN40_INTERNAL_93dda9c2_4_k_cu_def390f5_385524cuda3std3__45__cpo5beginE,@object
	.size		_ZN40_INTERNAL_93dda9c2_4_k_cu_def390f5_385524cuda3std3__45__cpo5beginE,(_ZN40_INTERNAL_93dda9c2_4_k_cu_def390f5_385524cuda3std3__442_GLOBAL__N__93dda9c2_4_k_cu_def390f5_385526ignoreE - _ZN40_INTERNAL_93dda9c2_4_k_cu_def390f5_385524cuda3std3__45__cpo5beginE)
_ZN40_INTERNAL_93dda9c2_4_k_cu_def390f5_385524cuda3std3__45__cpo5beginE:
	.zero		1
	.type		_ZN40_INTERNAL_93dda9c2_4_k_cu_def390f5_385524cuda3std3__442_GLOBAL__N__93dda9c2_4_k_cu_def390f5_385526ignoreE,@object
	.size		_ZN40_INTERNAL_93dda9c2_4_k_cu_def390f5_385524cuda3std3__442_GLOBAL__N__93dda9c2_4_k_cu_def390f5_385526ignoreE,(_ZN40_INTERNAL_93dda9c2_4_k_cu_def390f5_385524cute7productE - _ZN40_INTERNAL_93dda9c2_4_k_cu_def390f5_385524cuda3std3__442_GLOBAL__N__93dda9c2_4_k_cu_def390f5_385526ignoreE)
_ZN40_INTERNAL_93dda9c2_4_k_cu_def390f5_385524cuda3std3__442_GLOBAL__N__93dda9c2_4_k_cu_def390f5_385526ignoreE:
	.zero		1
	.type		_ZN40_INTERNAL_93dda9c2_4_k_cu_def390f5_385524cute7productE,@object
	.size		_ZN40_INTERNAL_93dda9c2_4_k_cu_def390f5_385524cute7productE,(_ZN40_INTERNAL_93dda9c2_4_k_cu_def390f5_385524cuda3std3__45__cpo3endE - _ZN40_INTERNAL_93dda9c2_4_k_cu_def390f5_385524cute7productE)
_ZN40_INTERNAL_93dda9c2_4_k_cu_def390f5_385524cute7productE:
	.zero		1
	.type		_ZN40_INTERNAL_93dda9c2_4_k_cu_def390f5_385524cuda3std3__45__cpo3endE,@object
	.size		_ZN40_INTERNAL_93dda9c2_4_k_cu_def390f5_385524cuda3std3__45__cpo3endE,(_ZN40_INTERNAL_93dda9c2_4_k_cu_def390f5_385524cuda3std3__419piecewise_constructE - _ZN40_INTERNAL_93dda9c2_4_k_cu_def390f5_385524cuda3std3__45__cpo3endE)
_ZN40_INTERNAL_93dda9c2_4_k_cu_def390f5_385524cuda3std3__45__cpo3endE:
	.zero		1
	.type		_ZN40_INTERNAL_93dda9c2_4_k_cu_def390f5_385524cuda3std3__419piecewise_constructE,@object
	.size		_ZN40_INTERNAL_93dda9c2_4_k_cu_def390f5_385524cuda3std3__419piecewise_constructE,(_ZN40_INTERNAL_93dda9c2_4_k_cu_def390f5_385524cuda3std3__45__cpo4cendE - _ZN40_INTERNAL_93dda9c2_4_k_cu_def390f5_385524cuda3std3__419piecewise_constructE)
_ZN40_INTERNAL_93dda9c2_4_k_cu_def390f5_385524cuda3std3__419piecewise_constructE:
	.zero		1
	.type		_ZN40_INTERNAL_93dda9c2_4_k_cu_def390f5_385524cuda3std3__45__cpo4cendE,@object
	.size		_ZN40_INTERNAL_93dda9c2_4_k_cu_def390f5_385524cuda3std3__45__cpo4cendE,(_ZN40_INTERNAL_93dda9c2_4_k_cu_def390f5_385524cuda3std6ranges3__45__cpo4swapE - _ZN40_INTERNAL_93dda9c2_4_k_cu_def390f5_385524cuda3std3__45__cpo4cendE)
_ZN40_INTERNAL_93dda9c2_4_k_cu_def390f5_385524cuda3std3__45__cpo4cendE:
	.zero		1
	.type		_ZN40_INTERNAL_93dda9c2_4_k_cu_def390f5_385524cuda3std6ranges3__45__cpo4swapE,@object
	.size		_ZN40_INTERNAL_93dda9c2_4_k_cu_def390f5_385524cuda3std6ranges3__45__cpo4swapE,(.L_10 - _ZN40_INTERNAL_93dda9c2_4_k_cu_def390f5_385524cuda3std6ranges3__45__cpo4swapE)
_ZN40_INTERNAL_93dda9c2_4_k_cu_def390f5_385524cuda3std6ranges3__45__cpo4swapE:
	.zero		1
.L_10:


//--------------------- .nv.constant0._ZN7cutlass13device_kernelINS_4gemm6kernel13GemmUniversalIN4cute5tupleIJiiiiEEENS1_10collective13CollectiveMmaINS1_46MainloopSm100TmaUmmaWarpSpecializedBlockScaledILi9ELi2ELi2ENS5_IJNS4_1CILi2EEENSA_ILi1EEESC_EEEEENS5_IJNSA_ILi256EEENSA_ILi64EEENSA_ILi128EEEEEENS5_IJNS_12float_e5m2_tENS_13float_ue8m0_tEEEENS5_IJNS5_IJlSC_lEEENS4_6LayoutINS5_IJNS5_IJNS5_IJNSA_ILi32EEENSA_ILi4EEEEEEiEEESR_NS5_IJSC_iEEEEEENS5_IJNS5_IJNS5_IJNSA_ILi16EEESP_EEEiEEENS5_IJNS5_IJNSA_ILi0EEESC_EEENSA_ILi512EEEEEENS5_IJSX_iEEEEEEEEEEESL_S14_NS4_8TiledMMAINS4_8MMA_AtomIJNS4_27SM100_MMA_MXF8F6F4_2x1SM_SSISJ_SJ_fSK_Li256ELi64ELNS4_4UMMA5MajorE0ELS19_0ELNS18_7ScaleInE0ELS1A_0EEEEEENSN_INS5_IJSC_SC_SC_EEENS5_IJSX_SX_SX_EEEEENS5_IJNS4_10UnderscoreES1G_S1G_EEEEENS5_IJNS4_18SM100_TMA_2SM_LOADES1J_EEENS5_IJNS4_14ComposedLayoutINS4_7SwizzleILi3ELi4ELi3EEENS4_18smem_ptr_flag_bitsILi8EEENSN_INS5_IJNSA_ILi8EEESH_EEENS5_IJSH_SC_EEEEEEENSN_INS5_IJNS5_IJNS5_IJSQ_SC_EEENS5_IJSO_SC_EEEEEESC_NS5_IJSP_SC_EEEEEENS5_IJNS5_IJNS5_IJSV_SZ_EEESY_EEESX_NS5_IJSC_SZ_EEEEEEEEEEEvNS4_8identityENS5_IJS1J_NS4_28SM100_TMA_2SM_LOAD_MULTICASTEEEES25_vS26_EENS_8epilogue10collective18CollectiveEpilogueINS2A_23Sm100TmaWarpSpecializedILi3ELi2ELi32ELb1ELb0EEEJNS5_IJSH_SG_SH_EEENS5_IJNSN_ISH_SC_EENSN_ISO_SC_EEEEENS_10bfloat16_tESM_S2J_SM_NS2A_6fusion15FusionCallbacksIS2E_NS2K_17LinearCombinationIS2J_fS2J_fLNS_15FloatRoundStyleE2EEES2F_S2I_JEEENS4_5SM1004TMEM4LOAD26SM100_TMEM_LOAD_32dp32b32xENS4_13SM90_TMA_LOADENS1L_INS1M_ILi2ELi4ELi3EEENS1O_ILi16EEENSN_INS5_IJS1Q_SO_EEES1W_EEEENS4_39AutoVectorizingCopyWithAssumedAlignmentILi128EEENS4_14SM90_TMA_STOREES2Z_S31_S31_EEEvvEEEEvNT_6ParamsE --------------------------
	.section	.nv.constant0._ZN7cutlass13device_kernelINS_4gemm6kernel13GemmUniversalIN4cute5tupleIJiiiiEEENS1_10collective13CollectiveMmaINS1_46MainloopSm100TmaUmmaWarpSpecializedBlockScaledILi9ELi2ELi2ENS5_IJNS4_1CILi2EEENSA_ILi1EEESC_EEEEENS5_IJNSA_ILi256EEENSA_ILi64EEENSA_ILi128EEEEEENS5_IJNS_12float_e5m2_tENS_13float_ue8m0_tEEEENS5_IJNS5_IJlSC_lEEENS4_6LayoutINS5_IJNS5_IJNS5_IJNSA_ILi32EEENSA_ILi4EEEEEEiEEESR_NS5_IJSC_iEEEEEENS5_IJNS5_IJNS5_IJNSA_ILi16EEESP_EEEiEEENS5_IJNS5_IJNSA_ILi0EEESC_EEENSA_ILi512EEEEEENS5_IJSX_iEEEEEEEEEEESL_S14_NS4_8TiledMMAINS4_8MMA_AtomIJNS4_27SM100_MMA_MXF8F6F4_2x1SM_SSISJ_SJ_fSK_Li256ELi64ELNS4_4UMMA5MajorE0ELS19_0ELNS18_7ScaleInE0ELS1A_0EEEEEENSN_INS5_IJSC_SC_SC_EEENS5_IJSX_SX_SX_EEEEENS5_IJNS4_10UnderscoreES1G_S1G_EEEEENS5_IJNS4_18SM100_TMA_2SM_LOADES1J_EEENS5_IJNS4_14ComposedLayoutINS4_7SwizzleILi3ELi4ELi3EEENS4_18smem_ptr_flag_bitsILi8EEENSN_INS5_IJNSA_ILi8EEESH_EEENS5_IJSH_SC_EEEEEEENSN_INS5_IJNS5_IJNS5_IJSQ_SC_EEENS5_IJSO_SC_EEEEEESC_NS5_IJSP_SC_EEEEEENS5_IJNS5_IJNS5_IJSV_SZ_EEESY_EEESX_NS5_IJSC_SZ_EEEEEEEEEEEvNS4_8identityENS5_IJS1J_NS4_28SM100_TMA_2SM_LOAD_MULTICASTEEEES25_vS26_EENS_8epilogue10collective18CollectiveEpilogueINS2A_23Sm100TmaWarpSpecializedILi3ELi2ELi32ELb1ELb0EEEJNS5_IJSH_SG_SH_EEENS5_IJNSN_ISH_SC_EENSN_ISO_SC_EEEEENS_10bfloat16_tESM_S2J_SM_NS2A_6fusion15FusionCallbacksIS2E_NS2K_17LinearCombinationIS2J_fS2J_fLNS_15FloatRoundStyleE2EEES2F_S2I_JEEENS4_5SM1004TMEM4LOAD26SM100_TMEM_LOAD_32dp32b32xENS4_13SM90_TMA_LOADENS1L_INS1M_ILi2ELi4ELi3EEENS1O_ILi16EEENSN_INS5_IJS1Q_SO_EEES1W_EEEENS4_39AutoVectorizingCopyWithAssumedAlignmentILi128EEENS4_14SM90_TMA_STOREES2Z_S31_S31_EEEvvEEEEvNT_6ParamsE,"a",@progbits
	.sectionflags	@""
	.align	4
.nv.constant0._ZN7cutlass13device_kernelINS_4gemm6kernel13GemmUniversalIN4cute5tupleIJiiiiEEENS1_10collective13CollectiveMmaINS1_46MainloopSm100TmaUmmaWarpSpecializedBlockScaledILi9ELi2ELi2ENS5_IJNS4_1CILi2EEENSA_ILi1EEESC_EEEEENS5_IJNSA_ILi256EEENSA_ILi64EEENSA_ILi128EEEEEENS5_IJNS_12float_e5m2_tENS_13float_ue8m0_tEEEENS5_IJNS5_IJlSC_lEEENS4_6LayoutINS5_IJNS5_IJNS5_IJNSA_ILi32EEENSA_ILi4EEEEEEiEEESR_NS5_IJSC_iEEEEEENS5_IJNS5_IJNS5_IJNSA_ILi16EEESP_EEEiEEENS5_IJNS5_IJNSA_ILi0EEESC_EEENSA_ILi512EEEEEENS5_IJSX_iEEEEEEEEEEESL_S14_NS4_8TiledMMAINS4_8MMA_AtomIJNS4_27SM100_MMA_MXF8F6F4_2x1SM_SSISJ_SJ_fSK_Li256ELi64ELNS4_4UMMA5MajorE0ELS19_0ELNS18_7ScaleInE0ELS1A_0EEEEEENSN_INS5_IJSC_SC_SC_EEENS5_IJSX_SX_SX_EEEEENS5_IJNS4_10UnderscoreES1G_S1G_EEEEENS5_IJNS4_18SM100_TMA_2SM_LOADES1J_EEENS5_IJNS4_14ComposedLayoutINS4_7SwizzleILi3ELi4ELi3EEENS4_18smem_ptr_flag_bitsILi8EEENSN_INS5_IJNSA_ILi8EEESH_EEENS5_IJSH_SC_EEEEEEENSN_INS5_IJNS5_IJNS5_IJSQ_SC_EEENS5_IJSO_SC_EEEEEESC_NS5_IJSP_SC_EEEEEENS5_IJNS5_IJNS5_IJSV_SZ_EEESY_EEESX_NS5_IJSC_SZ_EEEEEEEEEEEvNS4_8identityENS5_IJS1J_NS4_28SM100_TMA_2SM_LOAD_MULTICASTEEEES25_vS26_EENS_8epilogue10collective18CollectiveEpilogueINS2A_23Sm100TmaWarpSpecializedILi3ELi2ELi32ELb1ELb0EEEJNS5_IJSH_SG_SH_EEENS5_IJNSN_ISH_SC_EENSN_ISO_SC_EEEEENS_10bfloat16_tESM_S2J_SM_NS2A_6fusion15FusionCallbacksIS2E_NS2K_17LinearCombinationIS2J_fS2J_fLNS_15FloatRoundStyleE2EEES2F_S2I_JEEENS4_5SM1004TMEM4LOAD26SM100_TMEM_LOAD_32dp32b32xENS4_13SM90_TMA_LOADENS1L_INS1M_ILi2ELi4ELi3EEENS1O_ILi16EEENSN_INS5_IJS1Q_SO_EEES1W_EEEENS4_39AutoVectorizingCopyWithAssumedAlignmentILi128EEENS4_14SM90_TMA_STOREES2Z_S31_S31_EEEvvEEEEvNT_6ParamsE:
	.zero		3968


//--------------------- SYMBOLS --------------------------

	.type		.nv.reservedSmem.offset0,@object
	.size		.nv.reservedSmem.offset0,0x4
	.type		.nv.reservedSmem.cap,@object
	.size		.nv.reservedSmem.cap,0x4
	.type		__assertfail,@function
